	.target	sm_100a

	.elftype	@"ET_EXEC"


//--------------------- .note.nv.tkinfo           --------------------------
	.section	.note.nv.tkinfo,"",@"SHT_NOTE"
	.sectionflags	@"SHF_NOTE_NV_TKINFO"
	.tkinfo
        /*0018*/ 	.word	0x00000002
        /*0030*/ 	.string	""
        /*0030*/ 	.string	"ptxas"
        /*0030*/ 	.string	"Cuda compilation tools, release 13.0, V13.0.88"
        /*0030*/ 	.string	"Build cuda_13.0.r13.0/compiler.36424714_0"
        /*0030*/ 	.string	"-arch sm_100a -m 64 "



//--------------------- .note.nv.cuinfo           --------------------------
	.section	.note.nv.cuinfo,"",@"SHT_NOTE"
	.sectionflags	@"SHF_NOTE_NV_CUINFO"
        /*0018*/ 	.short	0x0002
        /*001a*/ 	.short	0x0064
        /*001c*/ 	.short	0x0082
	.zero		2


//--------------------- .nv.info                  --------------------------
	.section	.nv.info,"",@"SHT_CUDA_INFO"
	.align	4


	//----- nvinfo : EIATTR_REGCOUNT
	.align		4
        /*0000*/ 	.byte	0x04, 0x2f
        /*0002*/ 	.short	(.L_19 - .L_18)
	.align		4
.L_18:
        /*0004*/ 	.word	index@(_ZN7cutlass13device_kernelINS_4gemm6kernel13GemmUniversalIN4cute5tupleIJiiiiEEENS1_10collective13CollectiveMmaINS1_35MainloopSm100TmaUmmaWarpSpecializedILi12ELi2ELi4ENS5_IJNS4_1CILi1EEESB_SB_EEEEENS5_IJNSA_ILi64EEESE_NSA_ILi32EEEEEENS_10tfloat32_tENS5_IJSB_llEEESH_SI_NS4_8TiledMMAINS4_8MMA_AtomIJNS4_17SM100_MMA_TF32_SSISH_SH_fLi64ELi64ELNS4_4UMMA5MajorE1ELSN_1ELNSM_7ScaleInE0ELSO_0EEEEEENS4_6LayoutISC_NS5_IJNSA_ILi0EEESS_SS_EEEEENS5_IJNS4_10UnderscoreESV_SV_EEEEENS4_13SM90_TMA_LOADENS4_14ComposedLayoutINS4_7SwizzleILi2ELi5ELi2EEENS4_18smem_ptr_flag_bitsILi32EEENSR_INS5_IJSF_NSA_ILi4EEEEEENS5_IJSB_SF_EEEEEEEvNS4_8identityESY_S18_vS19_EENS_8epilogue10collective18CollectiveEpilogueINS1B_23Sm100TmaWarpSpecializedILi3ELi2ELi16ELb1ELb0EEEJSG_NS5_IJNSR_ISE_SB_EENSR_ISF_SB_EEEEESH_NS5_IJlSB_lEEESH_S1J_NS1B_6fusion15FusionCallbacksIS1F_NS1K_17LinearCombinationISH_fSH_fLNS_15FloatRoundStyleE2EEESG_S1I_JEEENS4_5SM1004TMEM4LOAD26SM100_TMEM_LOAD_16dp128b8xESY_NSZ_INS10_ILi3ELi4ELi3EEES13_NSR_INS5_IJNSA_ILi8EEESF_EEENS5_IJSF_SB_EEEEEEENS4_17SM75_U32x4_LDSM_NENS4_14SM90_TMA_STOREES1Z_NS4_17SM90_U32x4_STSM_NENS4_39AutoVectorizingCopyWithAssumedAlignmentILi128EEEEEEvvEEEEvNT_6ParamsE)
        /*0008*/ 	.word	0x0000005f


	//----- nvinfo : EIATTR_FRAME_SIZE
	.align		4
.L_19:
        /*000c*/ 	.byte	0x04, 0x11
        /*000e*/ 	.short	(.L_21 - .L_20)
	.align		4
.L_20:
        /*0010*/ 	.word	index@($__internal_2_$__cuda_sm10x_tcgen05_guardrail_trap_unallocated_columns_being_dealloced)
        /*0014*/ 	.word	0x00000000


	//----- nvinfo : EIATTR_FRAME_SIZE
	.align		4
.L_21:
        /*0018*/ 	.byte	0x04, 0x11
        /*001a*/ 	.short	(.L_23 - .L_22)
	.align		4
.L_22:
        /*001c*/ 	.word	index@($__internal_1_$__cuda_sm10x_tcgen05_guardrail_trap_phase_invalid_during_alloc)
        /*0020*/ 	.word	0x00000000


	//----- nvinfo : EIATTR_FRAME_SIZE
	.align		4
.L_23:
        /*0024*/ 	.byte	0x04, 0x11
        /*0026*/ 	.short	(.L_25 - .L_24)
	.align		4
.L_24:
        /*0028*/ 	.word	index@($__internal_0_$__cuda_sm10x_tcgen05_guardrail_trap_col_being_dealloced_not_returned_by_alloc)
        /*002c*/ 	.word	0x00000000


	//----- nvinfo : EIATTR_FRAME_SIZE
	.align		4
.L_25:
        /*0030*/ 	.byte	0x04, 0x11
        /*0032*/ 	.short	(.L_27 - .L_26)
	.align		4
.L_26:
        /*0034*/ 	.word	index@(_ZN7cutlass13device_kernelINS_4gemm6kernel13GemmUniversalIN4cute5tupleIJiiiiEEENS1_10collective13CollectiveMmaINS1_35MainloopSm100TmaUmmaWarpSpecializedILi12ELi2ELi4ENS5_IJNS4_1CILi1EEESB_SB_EEEEENS5_IJNSA_ILi64EEESE_NSA_ILi32EEEEEENS_10tfloat32_tENS5_IJSB_llEEESH_SI_NS4_8TiledMMAINS4_8MMA_AtomIJNS4_17SM100_MMA_TF32_SSISH_SH_fLi64ELi64ELNS4_4UMMA5MajorE1ELSN_1ELNSM_7ScaleInE0ELSO_0EEEEEENS4_6LayoutISC_NS5_IJNSA_ILi0EEESS_SS_EEEEENS5_IJNS4_10UnderscoreESV_SV_EEEEENS4_13SM90_TMA_LOADENS4_14ComposedLayoutINS4_7SwizzleILi2ELi5ELi2EEENS4_18smem_ptr_flag_bitsILi32EEENSR_INS5_IJSF_NSA_ILi4EEEEEENS5_IJSB_SF_EEEEEEEvNS4_8identityESY_S18_vS19_EENS_8epilogue10collective18CollectiveEpilogueINS1B_23Sm100TmaWarpSpecializedILi3ELi2ELi16ELb1ELb0EEEJSG_NS5_IJNSR_ISE_SB_EENSR_ISF_SB_EEEEESH_NS5_IJlSB_lEEESH_S1J_NS1B_6fusion15FusionCallbacksIS1F_NS1K_17LinearCombinationISH_fSH_fLNS_15FloatRoundStyleE2EEESG_S1I_JEEENS4_5SM1004TMEM4LOAD26SM100_TMEM_LOAD_16dp128b8xESY_NSZ_INS10_ILi3ELi4ELi3EEES13_NSR_INS5_IJNSA_ILi8EEESF_EEENS5_IJSF_SB_EEEEEEENS4_17SM75_U32x4_LDSM_NENS4_14SM90_TMA_STOREES1Z_NS4_17SM90_U32x4_STSM_NENS4_39AutoVectorizingCopyWithAssumedAlignmentILi128EEEEEEvvEEEEvNT_6ParamsE)
        /*0038*/ 	.word	0x00000000


	//----- nvinfo : EIATTR_MIN_STACK_SIZE
	.align		4
.L_27:
        /*003c*/ 	.byte	0x04, 0x12
        /*003e*/ 	.short	(.L_29 - .L_28)
	.align		4
.L_28:
        /*0040*/ 	.word	index@(_ZN7cutlass13device_kernelINS_4gemm6kernel13GemmUniversalIN4cute5tupleIJiiiiEEENS1_10collective13CollectiveMmaINS1_35MainloopSm100TmaUmmaWarpSpecializedILi12ELi2ELi4ENS5_IJNS4_1CILi1EEESB_SB_EEEEENS5_IJNSA_ILi64EEESE_NSA_ILi32EEEEEENS_10tfloat32_tENS5_IJSB_llEEESH_SI_NS4_8TiledMMAINS4_8MMA_AtomIJNS4_17SM100_MMA_TF32_SSISH_SH_fLi64ELi64ELNS4_4UMMA5MajorE1ELSN_1ELNSM_7ScaleInE0ELSO_0EEEEEENS4_6LayoutISC_NS5_IJNSA_ILi0EEESS_SS_EEEEENS5_IJNS4_10UnderscoreESV_SV_EEEEENS4_13SM90_TMA_LOADENS4_14ComposedLayoutINS4_7SwizzleILi2ELi5ELi2EEENS4_18smem_ptr_flag_bitsILi32EEENSR_INS5_IJSF_NSA_ILi4EEEEEENS5_IJSB_SF_EEEEEEEvNS4_8identityESY_S18_vS19_EENS_8epilogue10collective18CollectiveEpilogueINS1B_23Sm100TmaWarpSpecializedILi3ELi2ELi16ELb1ELb0EEEJSG_NS5_IJNSR_ISE_SB_EENSR_ISF_SB_EEEEESH_NS5_IJlSB_lEEESH_S1J_NS1B_6fusion15FusionCallbacksIS1F_NS1K_17LinearCombinationISH_fSH_fLNS_15FloatRoundStyleE2EEESG_S1I_JEEENS4_5SM1004TMEM4LOAD26SM100_TMEM_LOAD_16dp128b8xESY_NSZ_INS10_ILi3ELi4ELi3EEES13_NSR_INS5_IJNSA_ILi8EEESF_EEENS5_IJSF_SB_EEEEEEENS4_17SM75_U32x4_LDSM_NENS4_14SM90_TMA_STOREES1Z_NS4_17SM90_U32x4_STSM_NENS4_39AutoVectorizingCopyWithAssumedAlignmentILi128EEEEEEvvEEEEvNT_6ParamsE)
        /*0044*/ 	.word	0x00000000
.L_29:


//--------------------- .nv.compat                --------------------------
	.section	.nv.compat,"",@"SHT_CUDA_COMPAT_INFO"
	.align	4
        /*0000*/ 	.byte	0x02, 0x09, 0x01, 0x00, 0x02, 0x02, 0x02, 0x00, 0x02, 0x05, 0x05, 0x00, 0x03, 0x07, 0x01, 0x01
        /*0010*/ 	.byte	0x02, 0x03, 0x01, 0x00, 0x02, 0x06, 0x01, 0x00, 0x04, 0x0b, 0x08, 0x00, 0x09, 0x00, 0x00, 0x00
        /*0020*/ 	.byte	0x00, 0x00, 0x00, 0x00


//--------------------- .nv.info._ZN7cutlass13device_kernelINS_4gemm6kernel13GemmUniversalIN4cute5tupleIJiiiiEEENS1_10collective13CollectiveMmaINS1_35MainloopSm100TmaUmmaWarpSpecializedILi12ELi2ELi4ENS5_IJNS4_1CILi1EEESB_SB_EEEEENS5_IJNSA_ILi64EEESE_NSA_ILi32EEEEEENS_10tfloat32_tENS5_IJSB_llEEESH_SI_NS4_8TiledMMAINS4_8MMA_AtomIJNS4_17SM100_MMA_TF32_SSISH_SH_fLi64ELi64ELNS4_4UMMA5MajorE1ELSN_1ELNSM_7ScaleInE0ELSO_0EEEEEENS4_6LayoutISC_NS5_IJNSA_ILi0EEESS_SS_EEEEENS5_IJNS4_10UnderscoreESV_SV_EEEEENS4_13SM90_TMA_LOADENS4_14ComposedLayoutINS4_7SwizzleILi2ELi5ELi2EEENS4_18smem_ptr_flag_bitsILi32EEENSR_INS5_IJSF_NSA_ILi4EEEEEENS5_IJSB_SF_EEEEEEEvNS4_8identityESY_S18_vS19_EENS_8epilogue10collective18CollectiveEpilogueINS1B_23Sm100TmaWarpSpecializedILi3ELi2ELi16ELb1ELb0EEEJSG_NS5_IJNSR_ISE_SB_EENSR_ISF_SB_EEEEESH_NS5_IJlSB_lEEESH_S1J_NS1B_6fusion15FusionCallbacksIS1F_NS1K_17LinearCombinationISH_fSH_fLNS_15FloatRoundStyleE2EEESG_S1I_JEEENS4_5SM1004TMEM4LOAD26SM100_TMEM_LOAD_16dp128b8xESY_NSZ_INS10_ILi3ELi4ELi3EEES13_NSR_INS5_IJNSA_ILi8EEESF_EEENS5_IJSF_SB_EEEEEEENS4_17SM75_U32x4_LDSM_NENS4_14SM90_TMA_STOREES1Z_NS4_17SM90_U32x4_STSM_NENS4_39AutoVectorizingCopyWithAssumedAlignmentILi128EEEEEEvvEEEEvNT_6ParamsE --------------------------
	.section	.nv.info._ZN7cutlass13device_kernelINS_4gemm6kernel13GemmUniversalIN4cute5tupleIJiiiiEEENS1_10collective13CollectiveMmaINS1_35MainloopSm100TmaUmmaWarpSpecializedILi12ELi2ELi4ENS5_IJNS4_1CILi1EEESB_SB_EEEEENS5_IJNSA_ILi64EEESE_NSA_ILi32EEEEEENS_10tfloat32_tENS5_IJSB_llEEESH_SI_NS4_8TiledMMAINS4_8MMA_AtomIJNS4_17SM100_MMA_TF32_SSISH_SH_fLi64ELi64ELNS4_4UMMA5MajorE1ELSN_1ELNSM_7ScaleInE0ELSO_0EEEEEENS4_6LayoutISC_NS5_IJNSA_ILi0EEESS_SS_EEEEENS5_IJNS4_10UnderscoreESV_SV_EEEEENS4_13SM90_TMA_LOADENS4_14ComposedLayoutINS4_7SwizzleILi2ELi5ELi2EEENS4_18smem_ptr_flag_bitsILi32EEENSR_INS5_IJSF_NSA_ILi4EEEEEENS5_IJSB_SF_EEEEEEEvNS4_8identityESY_S18_vS19_EENS_8epilogue10collective18CollectiveEpilogueINS1B_23Sm100TmaWarpSpecializedILi3ELi2ELi16ELb1ELb0EEEJSG_NS5_IJNSR_ISE_SB_EENSR_ISF_SB_EEEEESH_NS5_IJlSB_lEEESH_S1J_NS1B_6fusion15FusionCallbacksIS1F_NS1K_17LinearCombinationISH_fSH_fLNS_15FloatRoundStyleE2EEESG_S1I_JEEENS4_5SM1004TMEM4LOAD26SM100_TMEM_LOAD_16dp128b8xESY_NSZ_INS10_ILi3ELi4ELi3EEES13_NSR_INS5_IJNSA_ILi8EEESF_EEENS5_IJSF_SB_EEEEEEENS4_17SM75_U32x4_LDSM_NENS4_14SM90_TMA_STOREES1Z_NS4_17SM90_U32x4_STSM_NENS4_39AutoVectorizingCopyWithAssumedAlignmentILi128EEEEEEvvEEEEvNT_6ParamsE,"",@"SHT_CUDA_INFO"
	.sectionflags	@""
	.align	4


	//----- nvinfo : EIATTR_CUDA_API_VERSION
	.align		4
        /*0000*/ 	.byte	0x04, 0x37
        /*0002*/ 	.short	(.L_31 - .L_30)
.L_30:
        /*0004*/ 	.word	0x00000082


	//----- nvinfo : EIATTR_KPARAM_INFO
	.align		4
.L_31:
        /*0008*/ 	.byte	0x04, 0x17
        /*000a*/ 	.short	(.L_33 - .L_32)
.L_32:
        /*000c*/ 	.word	0x00000000
        /*0010*/ 	.short	0x0000
        /*0012*/ 	.short	0x0000
        /*0014*/ 	.byte	0x00, 0xf0, 0x01, 0x20


	//----- nvinfo : EIATTR_AT_ENTRY_FRAGMENTS
	.align		4
.L_33:
        /*0018*/ 	.byte	0x04, 0x4f
        /*001a*/ 	.short	(.L_35 - .L_34)


	//   ....[0]....
.L_34:
        /*001c*/ 	.word	0x00000006


	//----- nvinfo : EIATTR_RESERVED_SMEM_USED
	.align		4
.L_35:
        /*0020*/ 	.byte	0x01, 0x41
	.zero		2


	//----- nvinfo : EIATTR_SPARSE_MMA_MASK
	.align		4
        /*0024*/ 	.byte	0x03, 0x50
        /*0026*/ 	.short	0x0000


	//----- nvinfo : EIATTR_TCGEN05_1CTA_USED
	.align		4
        /*0028*/ 	.byte	0x01, 0x51
	.zero		2


	//----- nvinfo : EIATTR_MAXREG_COUNT
	.align		4
        /*002c*/ 	.byte	0x03, 0x1b
        /*002e*/ 	.short	0x00ff


	//----- nvinfo : EIATTR_NUM_BARRIERS
	.align		4
        /*0030*/ 	.byte	0x02, 0x4c
        /*0032*/ 	.byte	0x07
	.zero		1


	//----- nvinfo : EIATTR_EXTERNS
	.align		4
        /*0034*/ 	.byte	0x04, 0x0f
        /*0036*/ 	.short	(.L_37 - .L_36)


	//   ....[0]....
	.align		4
.L_36:
        /*0038*/ 	.word	index@(__assertfail)


	//----- nvinfo : EIATTR_MERCURY_ISA_VERSION
	.align		4
.L_37:
        /*003c*/ 	.byte	0x03, 0x5f
        /*003e*/ 	.short	0x0101


	//----- nvinfo : EIATTR_INT_WARP_WIDE_INSTR_OFFSETS
	.align		4
        /*0040*/ 	.byte	0x04, 0x31
        /*0042*/ 	.short	(.L_39 - .L_38)


	//   ....[0]....
.L_38:
        /*0044*/ 	.word	0x00002040


	//   ....[1]....
        /*0048*/ 	.word	0x00003f70


	//   ....[2]....
        /*004c*/ 	.word	0x00003f90


	//   ....[3]....
        /*0050*/ 	.word	0x00003fc0


	//   ....[4]....
        /*0054*/ 	.word	0x000048d0


	//   ....[5]....
        /*0058*/ 	.word	0x000048f0


	//   ....[6]....
        /*005c*/ 	.word	0x00004bc0


	//   ....[7]....
        /*0060*/ 	.word	0x00004cf0


	//----- nvinfo : EIATTR_COOP_GROUP_MASK_REGIDS
	.align		4
.L_39:
        /*0064*/ 	.byte	0x04, 0x29
        /*0066*/ 	.short	(.L_41 - .L_40)


	//   ....[0]....
.L_40:
        /*0068*/ 	.word	0xffffffff


	//   ....[1]....
        /*006c*/ 	.word	0xffffffff


	//   ....[2]....
        /*0070*/ 	.word	0xffffffff


	//   ....[3]....
        /*0074*/ 	.word	0xffffffff


	//   ....[4]....
        /*0078*/ 	.word	0xffffffff


	//   ....[5]....
        /*007c*/ 	.word	0xffffffff


	//   ....[6]....
        /*0080*/ 	.word	0xffffffff


	//   ....[7]....
        /*0084*/ 	.word	0xffffffff


	//   ....[8]....
        /*0088*/ 	.word	0xffffffff


	//   ....[9]....
        /*008c*/ 	.word	0xffffffff


	//   ....[10]....
        /*0090*/ 	.word	0xffffffff


	//   ....[11]....
        /*0094*/ 	.word	0xffffffff


	//   ....[12]....
        /*0098*/ 	.word	0xffffffff


	//----- nvinfo : EIATTR_COOP_GROUP_INSTR_OFFSETS
	.align		4
.L_41:
        /*009c*/ 	.byte	0x04, 0x28
        /*009e*/ 	.short	(.L_43 - .L_42)


	//   ....[0]....
.L_42:
        /*00a0*/ 	.word	0x00000090


	//   ....[1]....
        /*00a4*/ 	.word	0x000004d0


	//   ....[2]....
        /*00a8*/ 	.word	0x00000770


	//   ....[3]....
        /*00ac*/ 	.word	0x000008f0


	//   ....[4]....
        /*00b0*/ 	.word	0x000009f0


	//   ....[5]....
        /*00b4*/ 	.word	0x00000b60


	//   ....[6]....
        /*00b8*/ 	.word	0x00000d00


	//   ....[7]....
        /*00bc*/ 	.word	0x00001f20


	//   ....[8]....
        /*00c0*/ 	.word	0x00003180


	//   ....[9]....
        /*00c4*/ 	.word	0x00003390


	//   ....[10]....
        /*00c8*/ 	.word	0x000033c0


	//   ....[11]....
        /*00cc*/ 	.word	0x00003e50


	//   ....[12]....
        /*00d0*/ 	.word	0x00004080


	//----- nvinfo : EIATTR_VRC_CTA_INIT_COUNT
	.align		4
.L_43:
        /*00d4*/ 	.byte	0x02, 0x4a
        /*00d6*/ 	.byte	0x80
	.zero		1


	//----- nvinfo : EIATTR_SYSCALL_OFFSETS
	.align		4
        /*00d8*/ 	.byte	0x04, 0x46
        /*00da*/ 	.short	(.L_45 - .L_44)


	//   ....[0]....
.L_44:
        /*00dc*/ 	.word	0x000058e0


	//   ....[1]....
        /*00e0*/ 	.word	0x000059d0


	//   ....[2]....
        /*00e4*/ 	.word	0x00006290


	//   ....[3]....
        /*00e8*/ 	.word	0x00006ce0


	//----- nvinfo : EIATTR_MBARRIER_INSTR_OFFSETS
	.align		4
.L_45:
        /*00ec*/ 	.byte	0x04, 0x39
        /*00ee*/ 	.short	(.L_47 - .L_46)


	//   ....[0]....
.L_46:
        /*00f0*/ 	.word	0x000005d0
        /*00f4*/ 	.word	0x000000ff
        /*00f8*/ 	.word	0x00000000
        /*00fc*/ 	.short	0x0100
        /*00fe*/ 	.byte	0x05
	.zero		1


	//   ....[1]....
        /*0100*/ 	.word	0x000005e0
        /*0104*/ 	.word	0x000000ff
        /*0108*/ 	.word	0x00000060
        /*010c*/ 	.short	0x0100
        /*010e*/ 	.byte	0x05
	.zero		1


	//   ....[2]....
        /*0110*/ 	.word	0x000005f0
        /*0114*/ 	.word	0x000000ff
        /*0118*/ 	.word	0x00000008
        /*011c*/ 	.short	0x0100
        /*011e*/ 	.byte	0x05
	.zero		1


	//   ....[3]....
        /*0120*/ 	.word	0x00000600
        /*0124*/ 	.word	0x000000ff
        /*0128*/ 	.word	0x00000068
        /*012c*/ 	.short	0x0100
        /*012e*/ 	.byte	0x05
	.zero		1


	//   ....[4]....
        /*0130*/ 	.word	0x00000610
        /*0134*/ 	.word	0x000000ff
        /*0138*/ 	.word	0x00000010
        /*013c*/ 	.short	0x0100
        /*013e*/ 	.byte	0x05
	.zero		1


	//   ....[5]....
        /*0140*/ 	.word	0x00000620
        /*0144*/ 	.word	0x000000ff
        /*0148*/ 	.word	0x00000070
        /*014c*/ 	.short	0x0100
        /*014e*/ 	.byte	0x05
	.zero		1


	//   ....[6]....
        /*0150*/ 	.word	0x00000630
        /*0154*/ 	.word	0x000000ff
        /*0158*/ 	.word	0x00000018
        /*015c*/ 	.short	0x0100
        /*015e*/ 	.byte	0x05
	.zero		1


	//   ....[7]....
        /*0160*/ 	.word	0x00000640
        /*0164*/ 	.word	0x000000ff
        /*0168*/ 	.word	0x00000078
        /*016c*/ 	.short	0x0100
        /*016e*/ 	.byte	0x05
	.zero		1


	//   ....[8]....
        /*0170*/ 	.word	0x00000650
        /*0174*/ 	.word	0x000000ff
        /*0178*/ 	.word	0x00000020
        /*017c*/ 	.short	0x0100
        /*017e*/ 	.byte	0x05
	.zero		1


	//   ....[9]....
        /*0180*/ 	.word	0x00000660
        /*0184*/ 	.word	0x000000ff
        /*0188*/ 	.word	0x00000080
        /*018c*/ 	.short	0x0100
        /*018e*/ 	.byte	0x05
	.zero		1


	//   ....[10]....
        /*0190*/ 	.word	0x00000670
        /*0194*/ 	.word	0x000000ff
        /*0198*/ 	.word	0x00000028
        /*019c*/ 	.short	0x0100
        /*019e*/ 	.byte	0x05
	.zero		1


	//   ....[11]....
        /*01a0*/ 	.word	0x00000680
        /*01a4*/ 	.word	0x000000ff
        /*01a8*/ 	.word	0x00000088
        /*01ac*/ 	.short	0x0100
        /*01ae*/ 	.byte	0x05
	.zero		1


	//   ....[12]....
        /*01b0*/ 	.word	0x00000690
        /*01b4*/ 	.word	0x000000ff
        /*01b8*/ 	.word	0x00000030
        /*01bc*/ 	.short	0x0100
        /*01be*/ 	.byte	0x05
	.zero		1


	//   ....[13]....
        /*01c0*/ 	.word	0x000006a0
        /*01c4*/ 	.word	0x000000ff
        /*01c8*/ 	.word	0x00000090
        /*01cc*/ 	.short	0x0100
        /*01ce*/ 	.byte	0x05
	.zero		1


	//   ....[14]....
        /*01d0*/ 	.word	0x000006b0
        /*01d4*/ 	.word	0x000000ff
        /*01d8*/ 	.word	0x00000038
        /*01dc*/ 	.short	0x0100
        /*01de*/ 	.byte	0x05
	.zero		1


	//   ....[15]....
        /*01e0*/ 	.word	0x000006c0
        /*01e4*/ 	.word	0x000000ff
        /*01e8*/ 	.word	0x00000098
        /*01ec*/ 	.short	0x0100
        /*01ee*/ 	.byte	0x05
	.zero		1


	//   ....[16]....
        /*01f0*/ 	.word	0x000006d0
        /*01f4*/ 	.word	0x000000ff
        /*01f8*/ 	.word	0x00000040
        /*01fc*/ 	.short	0x0100
        /*01fe*/ 	.byte	0x05
	.zero		1


	//   ....[17]....
        /*0200*/ 	.word	0x000006e0
        /*0204*/ 	.word	0x000000ff
        /*0208*/ 	.word	0x000000a0
        /*020c*/ 	.short	0x0100
        /*020e*/ 	.byte	0x05
	.zero		1


	//   ....[18]....
        /*0210*/ 	.word	0x000006f0
        /*0214*/ 	.word	0x000000ff
        /*0218*/ 	.word	0x00000048
        /*021c*/ 	.short	0x0100
        /*021e*/ 	.byte	0x05
	.zero		1


	//   ....[19]....
        /*0220*/ 	.word	0x00000700
        /*0224*/ 	.word	0x000000ff
        /*0228*/ 	.word	0x000000a8
        /*022c*/ 	.short	0x0100
        /*022e*/ 	.byte	0x05
	.zero		1


	//   ....[20]....
        /*0230*/ 	.word	0x00000710
        /*0234*/ 	.word	0x000000ff
        /*0238*/ 	.word	0x00000050
        /*023c*/ 	.short	0x0100
        /*023e*/ 	.byte	0x05
	.zero		1


	//   ....[21]....
        /*0240*/ 	.word	0x00000720
        /*0244*/ 	.word	0x000000ff
        /*0248*/ 	.word	0x000000b0
        /*024c*/ 	.short	0x0100
        /*024e*/ 	.byte	0x05
	.zero		1


	//   ....[22]....
        /*0250*/ 	.word	0x00000730
        /*0254*/ 	.word	0x000000ff
        /*0258*/ 	.word	0x00000058
        /*025c*/ 	.short	0x0100
        /*025e*/ 	.byte	0x05
	.zero		1


	//   ....[23]....
        /*0260*/ 	.word	0x00000740
        /*0264*/ 	.word	0x000000ff
        /*0268*/ 	.word	0x000000b8
        /*026c*/ 	.short	0x0100
        /*026e*/ 	.byte	0x05
	.zero		1


	//   ....[24]....
        /*0270*/ 	.word	0x00000880
        /*0274*/ 	.word	0x000000ff
        /*0278*/ 	.word	0x000000c0
        /*027c*/ 	.short	0x0100
        /*027e*/ 	.byte	0x07
	.zero		1


	//   ....[25]....
        /*0280*/ 	.word	0x00000890
        /*0284*/ 	.word	0x000000ff
        /*0288*/ 	.word	0x000000d8
        /*028c*/ 	.short	0x0100
        /*028e*/ 	.byte	0x07
	.zero		1


	//   ....[26]....
        /*0290*/ 	.word	0x000008a0
        /*0294*/ 	.word	0x000000ff
        /*0298*/ 	.word	0x000000c8
        /*029c*/ 	.short	0x0100
        /*029e*/ 	.byte	0x07
	.zero		1


	//   ....[27]....
        /*02a0*/ 	.word	0x000008b0
        /*02a4*/ 	.word	0x000000ff
        /*02a8*/ 	.word	0x000000e0
        /*02ac*/ 	.short	0x0100
        /*02ae*/ 	.byte	0x07
	.zero		1


	//   ....[28]....
        /*02b0*/ 	.word	0x000008c0
        /*02b4*/ 	.word	0x000000ff
        /*02b8*/ 	.word	0x000000d0
        /*02bc*/ 	.short	0x0100
        /*02be*/ 	.byte	0x07
	.zero		1


	//   ....[29]....
        /*02c0*/ 	.word	0x000008d0
        /*02c4*/ 	.word	0x000000ff
        /*02c8*/ 	.word	0x000000e8
        /*02cc*/ 	.short	0x0100
        /*02ce*/ 	.byte	0x07
	.zero		1


	//   ....[30]....
        /*02d0*/ 	.word	0x000009c0
        /*02d4*/ 	.word	0x000000ff
        /*02d8*/ 	.word	0x000000f0
        /*02dc*/ 	.short	0x0100
        /*02de*/ 	.byte	0x05
	.zero		1


	//   ....[31]....
        /*02e0*/ 	.word	0x000009d0
        /*02e4*/ 	.word	0x000000ff
        /*02e8*/ 	.word	0x000000f8
        /*02ec*/ 	.short	0x0100
        /*02ee*/ 	.byte	0x05
	.zero		1


	//   ....[32]....
        /*02f0*/ 	.word	0x00000b10
        /*02f4*/ 	.word	0x000000ff
        /*02f8*/ 	.word	0x00000100
        /*02fc*/ 	.short	0x0100
        /*02fe*/ 	.byte	0x05
	.zero		1


	//   ....[33]....
        /*0300*/ 	.word	0x00000b20
        /*0304*/ 	.word	0x000000ff
        /*0308*/ 	.word	0x00000110
        /*030c*/ 	.short	0x0100
        /*030e*/ 	.byte	0x05
	.zero		1


	//   ....[34]....
        /*0310*/ 	.word	0x00000b30
        /*0314*/ 	.word	0x000000ff
        /*0318*/ 	.word	0x00000108
        /*031c*/ 	.short	0x0100
        /*031e*/ 	.byte	0x05
	.zero		1


	//   ....[35]....
        /*0320*/ 	.word	0x00000b40
        /*0324*/ 	.word	0x000000ff
        /*0328*/ 	.word	0x00000118
        /*032c*/ 	.short	0x0100
        /*032e*/ 	.byte	0x05
	.zero		1


	//   ....[36]....
        /*0330*/ 	.word	0x00000c70
        /*0334*/ 	.word	0x000000ff
        /*0338*/ 	.word	0x00000120
        /*033c*/ 	.short	0x0100
        /*033e*/ 	.byte	0x07
	.zero		1


	//   ....[37]....
        /*0340*/ 	.word	0x00000c80
        /*0344*/ 	.word	0x000000ff
        /*0348*/ 	.word	0x00000140
        /*034c*/ 	.short	0x0100
        /*034e*/ 	.byte	0x07
	.zero		1


	//   ....[38]....
        /*0350*/ 	.word	0x00000c90
        /*0354*/ 	.word	0x000000ff
        /*0358*/ 	.word	0x00000128
        /*035c*/ 	.short	0x0100
        /*035e*/ 	.byte	0x07
	.zero		1


	//   ....[39]....
        /*0360*/ 	.word	0x00000ca0
        /*0364*/ 	.word	0x000000ff
        /*0368*/ 	.word	0x00000148
        /*036c*/ 	.short	0x0100
        /*036e*/ 	.byte	0x07
	.zero		1


	//   ....[40]....
        /*0370*/ 	.word	0x00000cb0
        /*0374*/ 	.word	0x000000ff
        /*0378*/ 	.word	0x00000130
        /*037c*/ 	.short	0x0100
        /*037e*/ 	.byte	0x07
	.zero		1


	//   ....[41]....
        /*0380*/ 	.word	0x00000cc0
        /*0384*/ 	.word	0x000000ff
        /*0388*/ 	.word	0x00000150
        /*038c*/ 	.short	0x0100
        /*038e*/ 	.byte	0x07
	.zero		1


	//   ....[42]....
        /*0390*/ 	.word	0x00000cd0
        /*0394*/ 	.word	0x000000ff
        /*0398*/ 	.word	0x00000138
        /*039c*/ 	.short	0x0100
        /*039e*/ 	.byte	0x07
	.zero		1


	//   ....[43]....
        /*03a0*/ 	.word	0x00000ce0
        /*03a4*/ 	.word	0x000000ff
        /*03a8*/ 	.word	0x00000158
        /*03ac*/ 	.short	0x0100
        /*03ae*/ 	.byte	0x07
	.zero		1


	//   ....[44]....
        /*03b0*/ 	.word	0x00000dd0
        /*03b4*/ 	.word	0x000000ff
        /*03b8*/ 	.word	0x00000160
        /*03bc*/ 	.short	0x0100
        /*03be*/ 	.byte	0x05
	.zero		1


	//   ....[45]....
        /*03c0*/ 	.word	0x00000de0
        /*03c4*/ 	.word	0x000000ff
        /*03c8*/ 	.word	0x00000170
        /*03cc*/ 	.short	0x0100
        /*03ce*/ 	.byte	0x05
	.zero		1


	//   ....[46]....
        /*03d0*/ 	.word	0x00000df0
        /*03d4*/ 	.word	0x000000ff
        /*03d8*/ 	.word	0x00000168
        /*03dc*/ 	.short	0x0100
        /*03de*/ 	.byte	0x05
	.zero		1


	//   ....[47]....
        /*03e0*/ 	.word	0x00000e00
        /*03e4*/ 	.word	0x000000ff
        /*03e8*/ 	.word	0x00000178
        /*03ec*/ 	.short	0x0100
        /*03ee*/ 	.byte	0x05
	.zero		1


	//   ....[48]....
        /*03f0*/ 	.word	0x000016e0
        /*03f4*/ 	.word	0x00000003
        /*03f8*/ 	.word	0x00000170
        /*03fc*/ 	.short	0x010a
        /*03fe*/ 	.byte	0xff
	.zero		1


	//   ....[49]....
        /*0400*/ 	.word	0x00001710
        /*0404*/ 	.word	0x00000003
        /*0408*/ 	.word	0x00000160
        /*040c*/ 	.short	0x0101
        /*040e*/ 	.byte	0xff
	.zero		1


	//   ....[50]....
        /*0410*/ 	.word	0x000017e0
        /*0414*/ 	.word	0x000000ff
        /*0418*/ 	.word	0x00000060
        /*041c*/ 	.short	0x010a
        /*041e*/ 	.byte	0x08
	.zero		1


	//   ....[51]....
        /*0420*/ 	.word	0x000018a0
        /*0424*/ 	.word	0x000000ff
        /*0428*/ 	.word	0x00000060
        /*042c*/ 	.short	0x010a
        /*042e*/ 	.byte	0x21
	.zero		1


	//   ....[52]....
        /*0430*/ 	.word	0x00001a00
        /*0434*/ 	.word	0x000000ff
        /*0438*/ 	.word	0x00000060
        /*043c*/ 	.short	0x010a
        /*043e*/ 	.byte	0x08
	.zero		1


	//   ....[53]....
        /*0440*/ 	.word	0x00001b90
        /*0444*/ 	.word	0x000000ff
        /*0448*/ 	.word	0x000000f8
        /*044c*/ 	.short	0x0101
        /*044e*/ 	.byte	0x04
	.zero		1


	//   ....[54]....
        /*0450*/ 	.word	0x00001bb0
        /*0454*/ 	.word	0x000000ff
        /*0458*/ 	.word	0x00000060
        /*045c*/ 	.short	0x010a
        /*045e*/ 	.byte	0x08
	.zero		1


	//   ....[55]....
        /*0460*/ 	.word	0x00001c50
        /*0464*/ 	.word	0x000000ff
        /*0468*/ 	.word	0x00000060
        /*046c*/ 	.short	0x010a
        /*046e*/ 	.byte	0x21
	.zero		1


	//   ....[56]....
        /*0470*/ 	.word	0x00001db0
        /*0474*/ 	.word	0x000000ff
        /*0478*/ 	.word	0x00000060
        /*047c*/ 	.short	0x010a
        /*047e*/ 	.byte	0x08
	.zero		1


	//   ....[57]....
        /*0480*/ 	.word	0x00001f50
        /*0484*/ 	.word	0x00000002
        /*0488*/ 	.word	0x00000100
        /*048c*/ 	.short	0x010a
        /*048e*/ 	.byte	0xff
	.zero		1


	//   ....[58]....
        /*0490*/ 	.word	0x00002010
        /*0494*/ 	.word	0x00000002
        /*0498*/ 	.word	0x00000000
        /*049c*/ 	.short	0x0101
        /*049e*/ 	.byte	0xff
	.zero		1


	//   ....[59]....
        /*04a0*/ 	.word	0x00002570
        /*04a4*/ 	.word	0x000000ff
        /*04a8*/ 	.word	0x00000000
        /*04ac*/ 	.short	0x010a
        /*04ae*/ 	.byte	0x05
	.zero		1


	//   ....[60]....
        /*04b0*/ 	.word	0x00002600
        /*04b4*/ 	.word	0x000000ff
        /*04b8*/ 	.word	0x00000000
        /*04bc*/ 	.short	0x010a
        /*04be*/ 	.byte	0x05
	.zero		1


	//   ....[61]....
        /*04c0*/ 	.word	0x00002690
        /*04c4*/ 	.word	0x000000ff
        /*04c8*/ 	.word	0x00000000
        /*04cc*/ 	.short	0x010a
        /*04ce*/ 	.byte	0x05
	.zero		1


	//   ....[62]....
        /*04d0*/ 	.word	0x00002720
        /*04d4*/ 	.word	0x000000ff
        /*04d8*/ 	.word	0x00000000
        /*04dc*/ 	.short	0x010a
        /*04de*/ 	.byte	0x05
	.zero		1


	//   ....[63]....
        /*04e0*/ 	.word	0x000027b0
        /*04e4*/ 	.word	0x000000ff
        /*04e8*/ 	.word	0x00000000
        /*04ec*/ 	.short	0x010a
        /*04ee*/ 	.byte	0x05
	.zero		1


	//   ....[64]....
        /*04f0*/ 	.word	0x00002840
        /*04f4*/ 	.word	0x000000ff
        /*04f8*/ 	.word	0x00000000
        /*04fc*/ 	.short	0x010a
        /*04fe*/ 	.byte	0x05
	.zero		1


	//   ....[65]....
        /*0500*/ 	.word	0x000028d0
        /*0504*/ 	.word	0x000000ff
        /*0508*/ 	.word	0x00000000
        /*050c*/ 	.short	0x010a
        /*050e*/ 	.byte	0x05
	.zero		1


	//   ....[66]....
        /*0510*/ 	.word	0x00002960
        /*0514*/ 	.word	0x000000ff
        /*0518*/ 	.word	0x00000000
        /*051c*/ 	.short	0x010a
        /*051e*/ 	.byte	0x05
	.zero		1


	//   ....[67]....
        /*0520*/ 	.word	0x000029f0
        /*0524*/ 	.word	0x000000ff
        /*0528*/ 	.word	0x00000000
        /*052c*/ 	.short	0x010a
        /*052e*/ 	.byte	0x05
	.zero		1


	//   ....[68]....
        /*0530*/ 	.word	0x00002a80
        /*0534*/ 	.word	0x000000ff
        /*0538*/ 	.word	0x00000000
        /*053c*/ 	.short	0x010a
        /*053e*/ 	.byte	0x05
	.zero		1


	//   ....[69]....
        /*0540*/ 	.word	0x00002b10
        /*0544*/ 	.word	0x000000ff
        /*0548*/ 	.word	0x00000000
        /*054c*/ 	.short	0x010a
        /*054e*/ 	.byte	0x05
	.zero		1


	//   ....[70]....
        /*0550*/ 	.word	0x00002bb0
        /*0554*/ 	.word	0x00000000
        /*0558*/ 	.word	0x00000000
        /*055c*/ 	.short	0x010a
        /*055e*/ 	.byte	0xff
	.zero		1


	//   ....[71]....
        /*0560*/ 	.word	0x00002cd0
        /*0564*/ 	.word	0x00000000
        /*0568*/ 	.word	0x00000160
        /*056c*/ 	.short	0x010a
        /*056e*/ 	.byte	0xff
	.zero		1


	//   ....[72]....
        /*0570*/ 	.word	0x00002d30
        /*0574*/ 	.word	0x00000004
        /*0578*/ 	.word	0x00000000
        /*057c*/ 	.short	0x0101
        /*057e*/ 	.byte	0xff
	.zero		1


	//   ....[73]....
        /*0580*/ 	.word	0x00002d50
        /*0584*/ 	.word	0x000000ff
        /*0588*/ 	.word	0x00000110
        /*058c*/ 	.short	0x010a
        /*058e*/ 	.byte	0x05
	.zero		1


	//   ....[74]....
        /*0590*/ 	.word	0x00002e70
        /*0594*/ 	.word	0x00000000
        /*0598*/ 	.word	0x00000100
        /*059c*/ 	.short	0x010a
        /*059e*/ 	.byte	0xff
	.zero		1


	//   ....[75]....
        /*05a0*/ 	.word	0x00002f80
        /*05a4*/ 	.word	0x00000000
        /*05a8*/ 	.word	0x00000000
        /*05ac*/ 	.short	0x0101
        /*05ae*/ 	.byte	0xff
	.zero		1


	//   ....[76]....
        /*05b0*/ 	.word	0x00003010
        /*05b4*/ 	.word	0x000000ff
        /*05b8*/ 	.word	0x00000110
        /*05bc*/ 	.short	0x0106
        /*05be*/ 	.byte	0x05
	.zero		1


	//   ....[77]....
        /*05c0*/ 	.word	0x00003030
        /*05c4*/ 	.word	0x000000ff
        /*05c8*/ 	.word	0x00000110
        /*05cc*/ 	.short	0x010a
        /*05ce*/ 	.byte	0x05
	.zero		1


	//   ....[78]....
        /*05d0*/ 	.word	0x000030c0
        /*05d4*/ 	.word	0x000000ff
        /*05d8*/ 	.word	0x00000110
        /*05dc*/ 	.short	0x0106
        /*05de*/ 	.byte	0x04
	.zero		1


	//   ....[79]....
        /*05e0*/ 	.word	0x00003100
        /*05e4*/ 	.word	0x00000000
        /*05e8*/ 	.word	0x00000110
        /*05ec*/ 	.short	0x010a
        /*05ee*/ 	.byte	0xff
	.zero		1


	//   ....[80]....
        /*05f0*/ 	.word	0x00003640
        /*05f4*/ 	.word	0x00000000
        /*05f8*/ 	.word	0x00000100
        /*05fc*/ 	.short	0x010a
        /*05fe*/ 	.byte	0xff
	.zero		1


	//   ....[81]....
        /*0600*/ 	.word	0x00003740
        /*0604*/ 	.word	0x00000003
        /*0608*/ 	.word	0x00000000
        /*060c*/ 	.short	0x0101
        /*060e*/ 	.byte	0xff
	.zero		1


	//   ....[82]....
        /*0610*/ 	.word	0x00003750
        /*0614*/ 	.word	0x000000ff
        /*0618*/ 	.word	0x00000000
        /*061c*/ 	.short	0x010a
        /*061e*/ 	.byte	0x06
	.zero		1


	//   ....[83]....
        /*0620*/ 	.word	0x000037d0
        /*0624*/ 	.word	0x000000ff
        /*0628*/ 	.word	0x00000140
        /*062c*/ 	.short	0x010a
        /*062e*/ 	.byte	0x07
	.zero		1


	//   ....[84]....
        /*0630*/ 	.word	0x000038b0
        /*0634*/ 	.word	0x000000ff
        /*0638*/ 	.word	0x00000000
        /*063c*/ 	.short	0x010a
        /*063e*/ 	.byte	0x06
	.zero		1


	//   ....[85]....
        /*0640*/ 	.word	0x000039e0
        /*0644*/ 	.word	0x000000ff
        /*0648*/ 	.word	0x00000000
        /*064c*/ 	.short	0x010a
        /*064e*/ 	.byte	0x1a
	.zero		1


	//   ....[86]....
        /*0650*/ 	.word	0x00003c80
        /*0654*/ 	.word	0x000000ff
        /*0658*/ 	.word	0x00000000
        /*065c*/ 	.short	0x010a
        /*065e*/ 	.byte	0x06
	.zero		1


	//   ....[87]....
        /*0660*/ 	.word	0x00003d10
        /*0664*/ 	.word	0x000000ff
        /*0668*/ 	.word	0x00000000
        /*066c*/ 	.short	0x010a
        /*066e*/ 	.byte	0x06
	.zero		1


	//   ....[88]....
        /*0670*/ 	.word	0x00003da0
        /*0674*/ 	.word	0x000000ff
        /*0678*/ 	.word	0x00000000
        /*067c*/ 	.short	0x010a
        /*067e*/ 	.byte	0x06
	.zero		1


	//   ....[89]....
        /*0680*/ 	.word	0x00003e30
        /*0684*/ 	.word	0x000000ff
        /*0688*/ 	.word	0x00000000
        /*068c*/ 	.short	0x010a
        /*068e*/ 	.byte	0x07
	.zero		1


	//   ....[90]....
        /*0690*/ 	.word	0x00004270
        /*0694*/ 	.word	0x00000000
        /*0698*/ 	.word	0x00000100
        /*069c*/ 	.short	0x010a
        /*069e*/ 	.byte	0xff
	.zero		1


	//   ....[91]....
        /*06a0*/ 	.word	0x00004330
        /*06a4*/ 	.word	0x00000000
        /*06a8*/ 	.word	0x00000000
        /*06ac*/ 	.short	0x0101
        /*06ae*/ 	.byte	0xff
	.zero		1


	//   ....[92]....
        /*06b0*/ 	.word	0x00004650
        /*06b4*/ 	.word	0x000000ff
        /*06b8*/ 	.word	0x000000f8
        /*06bc*/ 	.short	0x010a
        /*06be*/ 	.byte	0x07
	.zero		1


	//   ....[93]....
        /*06c0*/ 	.word	0x00004870
        /*06c4*/ 	.word	0x000000ff
        /*06c8*/ 	.word	0x000000d8
        /*06cc*/ 	.short	0x010a
        /*06ce*/ 	.byte	0x0f
	.zero		1


	//   ....[94]....
        /*06d0*/ 	.word	0x00004a80
        /*06d4*/ 	.word	0x000000ff
        /*06d8*/ 	.word	0x000000c0
        /*06dc*/ 	.short	0x010b
        /*06de*/ 	.byte	0x0f
	.zero		1


	//   ....[95]....
        /*06e0*/ 	.word	0x00004b00
        /*06e4*/ 	.word	0x000000ff
        /*06e8*/ 	.word	0x00000000
        /*06ec*/ 	.short	0x0101
        /*06ee*/ 	.byte	0x10
	.zero		1


	//   ....[96]....
        /*06f0*/ 	.word	0x00004b30
        /*06f4*/ 	.word	0x000000ff
        /*06f8*/ 	.word	0x000000d8
        /*06fc*/ 	.short	0x010a
        /*06fe*/ 	.byte	0x0d
	.zero		1


	//   ....[97]....
        /*0700*/ 	.word	0x00004d40
        /*0704*/ 	.word	0x000000ff
        /*0708*/ 	.word	0x000000c0
        /*070c*/ 	.short	0x010b
        /*070e*/ 	.byte	0x0d
	.zero		1


	//   ....[98]....
        /*0710*/ 	.word	0x00004db0
        /*0714*/ 	.word	0x000000ff
        /*0718*/ 	.word	0x00000000
        /*071c*/ 	.short	0x0101
        /*071e*/ 	.byte	0x0f
	.zero		1


	//   ....[99]....
        /*0720*/ 	.word	0x00004e00
        /*0724*/ 	.word	0x000000ff
        /*0728*/ 	.word	0x00000000
        /*072c*/ 	.short	0x010a
        /*072e*/ 	.byte	0x04
	.zero		1


	//   ....[100]....
        /*0730*/ 	.word	0x00004e90
        /*0734*/ 	.word	0x000000ff
        /*0738*/ 	.word	0x00000000
        /*073c*/ 	.short	0x010a
        /*073e*/ 	.byte	0x04
	.zero		1


	//   ....[101]....
        /*0740*/ 	.word	0x00004f30
        /*0744*/ 	.word	0x00000000
        /*0748*/ 	.word	0x00000000
        /*074c*/ 	.short	0x010a
        /*074e*/ 	.byte	0xff
	.zero		1


	//   ....[102]....
        /*0750*/ 	.word	0x000052b0
        /*0754*/ 	.word	0x00000000
        /*0758*/ 	.word	0x00000100
        /*075c*/ 	.short	0x010a
        /*075e*/ 	.byte	0xff
	.zero		1


	//   ....[103]....
        /*0760*/ 	.word	0x000053c0
        /*0764*/ 	.word	0x00000000
        /*0768*/ 	.word	0x00000000
        /*076c*/ 	.short	0x0101
        /*076e*/ 	.byte	0xff
	.zero		1


	//   ....[104]....
        /*0770*/ 	.word	0x00005e40
        /*0774*/ 	.word	0x00000000
        /*0778*/ 	.word	0x000000c0
        /*077c*/ 	.short	0x010a
        /*077e*/ 	.byte	0xff
	.zero		1


	//   ....[105]....
        /*0780*/ 	.word	0x00005eb0
        /*0784*/ 	.word	0x00000054
        /*0788*/ 	.word	0x00000120
        /*078c*/ 	.short	0x010a
        /*078e*/ 	.byte	0xff
	.zero		1


	//   ....[106]....
        /*0790*/ 	.word	0x00005f40
        /*0794*/ 	.word	0x00000000
        /*0798*/ 	.word	0x000000c0
        /*079c*/ 	.short	0x010a
        /*079e*/ 	.byte	0xff
	.zero		1


	//   ....[107]....
        /*07a0*/ 	.word	0x00006170
        /*07a4*/ 	.word	0x00000054
        /*07a8*/ 	.word	0x00000120
        /*07ac*/ 	.short	0x010a
        /*07ae*/ 	.byte	0xff
	.zero		1


	//   ....[108]....
        /*07b0*/ 	.word	0x00006a00
        /*07b4*/ 	.word	0x00000000
        /*07b8*/ 	.word	0x00000000
        /*07bc*/ 	.short	0x0101
        /*07be*/ 	.byte	0xff
	.zero		1


	//   ....[109]....
        /*07c0*/ 	.word	0x00006a10
        /*07c4*/ 	.word	0x00000002
        /*07c8*/ 	.word	0x000000c0
        /*07cc*/ 	.short	0x010a
        /*07ce*/ 	.byte	0xff
	.zero		1


	//   ....[110]....
        /*07d0*/ 	.word	0x00006ae0
        /*07d4*/ 	.word	0x00000002
        /*07d8*/ 	.word	0x000000c0
        /*07dc*/ 	.short	0x010a
        /*07de*/ 	.byte	0xff
	.zero		1


	//   ....[111]....
        /*07e0*/ 	.word	0x00006e70
        /*07e4*/ 	.word	0x000000ff
        /*07e8*/ 	.word	0x00000000
        /*07ec*/ 	.short	0x0101
        /*07ee*/ 	.byte	0x05
	.zero		1


	//   ....[112]....
        /*07f0*/ 	.word	0x000074c0
        /*07f4*/ 	.word	0x00000002
        /*07f8*/ 	.word	0x00000000
        /*07fc*/ 	.short	0x0101
        /*07fe*/ 	.byte	0xff
	.zero		1


	//   ....[113]....
        /*0800*/ 	.word	0x00007730
        /*0804*/ 	.word	0x000000ff
        /*0808*/ 	.word	0x00000000
        /*080c*/ 	.short	0x0101
        /*080e*/ 	.byte	0x04
	.zero		1


	//   ....[114]....
        /*0810*/ 	.word	0x00007750
        /*0814*/ 	.word	0x00000003
        /*0818*/ 	.word	0x00000170
        /*081c*/ 	.short	0x010a
        /*081e*/ 	.byte	0xff
	.zero		1


	//   ....[115]....
        /*0820*/ 	.word	0x000077b0
        /*0824*/ 	.word	0x00000002
        /*0828*/ 	.word	0x00000060
        /*082c*/ 	.short	0x010a
        /*082e*/ 	.byte	0xff
	.zero		1


	//   ....[116]....
        /*0830*/ 	.word	0x00007810
        /*0834*/ 	.word	0x00000002
        /*0838*/ 	.word	0x00000060
        /*083c*/ 	.short	0x010a
        /*083e*/ 	.byte	0xff
	.zero		1


	//   ....[117]....
        /*0840*/ 	.word	0x00007860
        /*0844*/ 	.word	0x00000002
        /*0848*/ 	.word	0x00000100
        /*084c*/ 	.short	0x010a
        /*084e*/ 	.byte	0xff
	.zero		1


	//   ....[118]....
        /*0850*/ 	.word	0x000078c0
        /*0854*/ 	.word	0x00000000
        /*0858*/ 	.word	0x00000000
        /*085c*/ 	.short	0x010a
        /*085e*/ 	.byte	0xff
	.zero		1


	//   ....[119]....
        /*0860*/ 	.word	0x00007920
        /*0864*/ 	.word	0x00000000
        /*0868*/ 	.word	0x00000000
        /*086c*/ 	.short	0x010a
        /*086e*/ 	.byte	0xff
	.zero		1


	//   ....[120]....
        /*0870*/ 	.word	0x00007980
        /*0874*/ 	.word	0x00000000
        /*0878*/ 	.word	0x00000000
        /*087c*/ 	.short	0x010a
        /*087e*/ 	.byte	0xff
	.zero		1


	//   ....[121]....
        /*0880*/ 	.word	0x000079e0
        /*0884*/ 	.word	0x00000000
        /*0888*/ 	.word	0x00000000
        /*088c*/ 	.short	0x010a
        /*088e*/ 	.byte	0xff
	.zero		1


	//   ....[122]....
        /*0890*/ 	.word	0x00007a40
        /*0894*/ 	.word	0x00000000
        /*0898*/ 	.word	0x00000000
        /*089c*/ 	.short	0x010a
        /*089e*/ 	.byte	0xff
	.zero		1


	//   ....[123]....
        /*08a0*/ 	.word	0x00007aa0
        /*08a4*/ 	.word	0x00000000
        /*08a8*/ 	.word	0x00000000
        /*08ac*/ 	.short	0x010a
        /*08ae*/ 	.byte	0xff
	.zero		1


	//   ....[124]....
        /*08b0*/ 	.word	0x00007b00
        /*08b4*/ 	.word	0x00000000
        /*08b8*/ 	.word	0x00000000
        /*08bc*/ 	.short	0x010a
        /*08be*/ 	.byte	0xff
	.zero		1


	//   ....[125]....
        /*08c0*/ 	.word	0x00007b60
        /*08c4*/ 	.word	0x00000000
        /*08c8*/ 	.word	0x00000000
        /*08cc*/ 	.short	0x010a
        /*08ce*/ 	.byte	0xff
	.zero		1


	//   ....[126]....
        /*08d0*/ 	.word	0x00007bc0
        /*08d4*/ 	.word	0x00000000
        /*08d8*/ 	.word	0x00000000
        /*08dc*/ 	.short	0x010a
        /*08de*/ 	.byte	0xff
	.zero		1


	//   ....[127]....
        /*08e0*/ 	.word	0x00007c20
        /*08e4*/ 	.word	0x00000000
        /*08e8*/ 	.word	0x00000000
        /*08ec*/ 	.short	0x010a
        /*08ee*/ 	.byte	0xff
	.zero		1


	//   ....[128]....
        /*08f0*/ 	.word	0x00007c80
        /*08f4*/ 	.word	0x00000000
        /*08f8*/ 	.word	0x00000000
        /*08fc*/ 	.short	0x010a
        /*08fe*/ 	.byte	0xff
	.zero		1


	//   ....[129]....
        /*0900*/ 	.word	0x00007cd0
        /*0904*/ 	.word	0x00000000
        /*0908*/ 	.word	0x00000160
        /*090c*/ 	.short	0x010a
        /*090e*/ 	.byte	0xff
	.zero		1


	//   ....[130]....
        /*0910*/ 	.word	0x00007d30
        /*0914*/ 	.word	0x00000000
        /*0918*/ 	.word	0x00000110
        /*091c*/ 	.short	0x010a
        /*091e*/ 	.byte	0xff
	.zero		1


	//   ....[131]....
        /*0920*/ 	.word	0x00007d80
        /*0924*/ 	.word	0x00000000
        /*0928*/ 	.word	0x00000100
        /*092c*/ 	.short	0x010a
        /*092e*/ 	.byte	0xff
	.zero		1


	//   ....[132]....
        /*0930*/ 	.word	0x00007de0
        /*0934*/ 	.word	0x00000000
        /*0938*/ 	.word	0x00000110
        /*093c*/ 	.short	0x010a
        /*093e*/ 	.byte	0xff
	.zero		1


	//   ....[133]....
        /*0940*/ 	.word	0x00007e30
        /*0944*/ 	.word	0x00000000
        /*0948*/ 	.word	0x00000100
        /*094c*/ 	.short	0x010a
        /*094e*/ 	.byte	0xff
	.zero		1


	//   ....[134]....
        /*0950*/ 	.word	0x00007e90
        /*0954*/ 	.word	0x00000003
        /*0958*/ 	.word	0x00000140
        /*095c*/ 	.short	0x010a
        /*095e*/ 	.byte	0xff
	.zero		1


	//   ....[135]....
        /*0960*/ 	.word	0x00007ef0
        /*0964*/ 	.word	0x00000000
        /*0968*/ 	.word	0x00000000
        /*096c*/ 	.short	0x010a
        /*096e*/ 	.byte	0xff
	.zero		1


	//   ....[136]....
        /*0970*/ 	.word	0x00007f50
        /*0974*/ 	.word	0x00000000
        /*0978*/ 	.word	0x00000000
        /*097c*/ 	.short	0x010a
        /*097e*/ 	.byte	0xff
	.zero		1


	//   ....[137]....
        /*0980*/ 	.word	0x00007fb0
        /*0984*/ 	.word	0x00000000
        /*0988*/ 	.word	0x00000000
        /*098c*/ 	.short	0x010a
        /*098e*/ 	.byte	0xff
	.zero		1


	//   ....[138]....
        /*0990*/ 	.word	0x00008010
        /*0994*/ 	.word	0x00000000
        /*0998*/ 	.word	0x00000000
        /*099c*/ 	.short	0x010a
        /*099e*/ 	.byte	0xff
	.zero		1


	//   ....[139]....
        /*09a0*/ 	.word	0x00008070
        /*09a4*/ 	.word	0x00000000
        /*09a8*/ 	.word	0x00000000
        /*09ac*/ 	.short	0x010a
        /*09ae*/ 	.byte	0xff
	.zero		1


	//   ....[140]....
        /*09b0*/ 	.word	0x000080c0
        /*09b4*/ 	.word	0x00000000
        /*09b8*/ 	.word	0x00000100
        /*09bc*/ 	.short	0x010a
        /*09be*/ 	.byte	0xff
	.zero		1


	//   ....[141]....
        /*09c0*/ 	.word	0x00008120
        /*09c4*/ 	.word	0x00000000
        /*09c8*/ 	.word	0x000000f8
        /*09cc*/ 	.short	0x010a
        /*09ce*/ 	.byte	0xff
	.zero		1


	//   ....[142]....
        /*09d0*/ 	.word	0x00008180
        /*09d4*/ 	.word	0x00000000
        /*09d8*/ 	.word	0x000000d8
        /*09dc*/ 	.short	0x010a
        /*09de*/ 	.byte	0xff
	.zero		1


	//   ....[143]....
        /*09e0*/ 	.word	0x000081e0
        /*09e4*/ 	.word	0x00000003
        /*09e8*/ 	.word	0x000000d8
        /*09ec*/ 	.short	0x010a
        /*09ee*/ 	.byte	0xff
	.zero		1


	//   ....[144]....
        /*09f0*/ 	.word	0x00008240
        /*09f4*/ 	.word	0x00000000
        /*09f8*/ 	.word	0x00000000
        /*09fc*/ 	.short	0x010a
        /*09fe*/ 	.byte	0xff
	.zero		1


	//   ....[145]....
        /*0a00*/ 	.word	0x000082a0
        /*0a04*/ 	.word	0x00000000
        /*0a08*/ 	.word	0x00000000
        /*0a0c*/ 	.short	0x010a
        /*0a0e*/ 	.byte	0xff
	.zero		1


	//   ....[146]....
        /*0a10*/ 	.word	0x000082f0
        /*0a14*/ 	.word	0x00000000
        /*0a18*/ 	.word	0x00000100
        /*0a1c*/ 	.short	0x010a
        /*0a1e*/ 	.byte	0xff
	.zero		1


	//   ....[147]....
        /*0a20*/ 	.word	0x00008340
        /*0a24*/ 	.word	0x00000000
        /*0a28*/ 	.word	0x000000c0
        /*0a2c*/ 	.short	0x010a
        /*0a2e*/ 	.byte	0xff
	.zero		1


	//   ....[148]....
        /*0a30*/ 	.word	0x00008390
        /*0a34*/ 	.word	0x00000054
        /*0a38*/ 	.word	0x00000120
        /*0a3c*/ 	.short	0x010a
        /*0a3e*/ 	.byte	0xff
	.zero		1


	//   ....[149]....
        /*0a40*/ 	.word	0x000083e0
        /*0a44*/ 	.word	0x00000002
        /*0a48*/ 	.word	0x000000c0
        /*0a4c*/ 	.short	0x010a
        /*0a4e*/ 	.byte	0xff
	.zero		1


	//----- nvinfo : EIATTR_NUM_MBARRIERS
	.align		4
.L_47:
        /*0a50*/ 	.byte	0x03, 0x38
        /*0a52*/ 	.short	0x0030


	//----- nvinfo : EIATTR_EXIT_INSTR_OFFSETS
	.align		4
        /*0a54*/ 	.byte	0x04, 0x1c
        /*0a56*/ 	.short	(.L_49 - .L_48)


	//   ....[0]....
.L_48:
        /*0a58*/ 	.word	0x00002be0


	//   ....[1]....
        /*0a5c*/ 	.word	0x000030d0


	//   ....[2]....
        /*0a60*/ 	.word	0x00003130


	//   ....[3]....
        /*0a64*/ 	.word	0x00004090


	//   ....[4]....
        /*0a68*/ 	.word	0x00004f60


	//   ....[5]....
        /*0a6c*/ 	.word	0x00004fa0


	//   ....[6]....
        /*0a70*/ 	.word	0x00007620


	//   ....[7]....
        /*0a74*/ 	.word	0x000076a0


	//   ....[8]....
        /*0a78*/ 	.word	0x000076d0


	//   ....[9]....
        /*0a7c*/ 	.word	0x00007740


	//----- nvinfo : EIATTR_MAX_THREADS
	.align		4
.L_49:
        /*0a80*/ 	.byte	0x04, 0x05
        /*0a82*/ 	.short	(.L_51 - .L_50)
.L_50:
        /*0a84*/ 	.word	0x00000100
        /*0a88*/ 	.word	0x00000001
        /*0a8c*/ 	.word	0x00000001


	//----- nvinfo : EIATTR_CRS_STACK_SIZE
	.align		4
.L_51:
        /*0a90*/ 	.byte	0x04, 0x1e
        /*0a92*/ 	.short	(.L_53 - .L_52)
.L_52:
        /*0a94*/ 	.word	0x00000000


	//----- nvinfo : EIATTR_CBANK_PARAM_SIZE
	.align		4
.L_53:
        /*0a98*/ 	.byte	0x03, 0x19
        /*0a9a*/ 	.short	0x0800


	//----- nvinfo : EIATTR_PARAM_CBANK
	.align		4
        /*0a9c*/ 	.byte	0x04, 0x0a
        /*0a9e*/ 	.short	(.L_55 - .L_54)
	.align		4
.L_54:
        /*0aa0*/ 	.word	index@(.nv.constant0._ZN7cutlass13device_kernelINS_4gemm6kernel13GemmUniversalIN4cute5tupleIJiiiiEEENS1_10collective13CollectiveMmaINS1_35MainloopSm100TmaUmmaWarpSpecializedILi12ELi2ELi4ENS5_IJNS4_1CILi1EEESB_SB_EEEEENS5_IJNSA_ILi64EEESE_NSA_ILi32EEEEEENS_10tfloat32_tENS5_IJSB_llEEESH_SI_NS4_8TiledMMAINS4_8MMA_AtomIJNS4_17SM100_MMA_TF32_SSISH_SH_fLi64ELi64ELNS4_4UMMA5MajorE1ELSN_1ELNSM_7ScaleInE0ELSO_0EEEEEENS4_6LayoutISC_NS5_IJNSA_ILi0EEESS_SS_EEEEENS5_IJNS4_10UnderscoreESV_SV_EEEEENS4_13SM90_TMA_LOADENS4_14ComposedLayoutINS4_7SwizzleILi2ELi5ELi2EEENS4_18smem_ptr_flag_bitsILi32EEENSR_INS5_IJSF_NSA_ILi4EEEEEENS5_IJSB_SF_EEEEEEEvNS4_8identityESY_S18_vS19_EENS_8epilogue10collective18CollectiveEpilogueINS1B_23Sm100TmaWarpSpecializedILi3ELi2ELi16ELb1ELb0EEEJSG_NS5_IJNSR_ISE_SB_EENSR_ISF_SB_EEEEESH_NS5_IJlSB_lEEESH_S1J_NS1B_6fusion15FusionCallbacksIS1F_NS1K_17LinearCombinationISH_fSH_fLNS_15FloatRoundStyleE2EEESG_S1I_JEEENS4_5SM1004TMEM4LOAD26SM100_TMEM_LOAD_16dp128b8xESY_NSZ_INS10_ILi3ELi4ELi3EEES13_NSR_INS5_IJNSA_ILi8EEESF_EEENS5_IJSF_SB_EEEEEEENS4_17SM75_U32x4_LDSM_NENS4_14SM90_TMA_STOREES1Z_NS4_17SM90_U32x4_STSM_NENS4_39AutoVectorizingCopyWithAssumedAlignmentILi128EEEEEEvvEEEEvNT_6ParamsE)
        /*0aa4*/ 	.short	0x0380
        /*0aa6*/ 	.short	0x0800


	//----- nvinfo : EIATTR_SW_WAR
	.align		4
.L_55:
        /*0aa8*/ 	.byte	0x04, 0x36
        /*0aaa*/ 	.short	(.L_57 - .L_56)
.L_56:
        /*0aac*/ 	.word	0x00000008
.L_57:


//--------------------- .nv.callgraph             --------------------------
	.section	.nv.callgraph,"",@"SHT_CUDA_CALLGRAPH"
	.align	4
	.sectionentsize	8
	.align		4
        /*0000*/ 	.word	0x00000000
	.align		4
        /*0004*/ 	.word	0xffffffff
	.align		4
        /*0008*/ 	.word	index@(_ZN7cutlass13device_kernelINS_4gemm6kernel13GemmUniversalIN4cute5tupleIJiiiiEEENS1_10collective13CollectiveMmaINS1_35MainloopSm100TmaUmmaWarpSpecializedILi12ELi2ELi4ENS5_IJNS4_1CILi1EEESB_SB_EEEEENS5_IJNSA_ILi64EEESE_NSA_ILi32EEEEEENS_10tfloat32_tENS5_IJSB_llEEESH_SI_NS4_8TiledMMAINS4_8MMA_AtomIJNS4_17SM100_MMA_TF32_SSISH_SH_fLi64ELi64ELNS4_4UMMA5MajorE1ELSN_1ELNSM_7ScaleInE0ELSO_0EEEEEENS4_6LayoutISC_NS5_IJNSA_ILi0EEESS_SS_EEEEENS5_IJNS4_10UnderscoreESV_SV_EEEEENS4_13SM90_TMA_LOADENS4_14ComposedLayoutINS4_7SwizzleILi2ELi5ELi2EEENS4_18smem_ptr_flag_bitsILi32EEENSR_INS5_IJSF_NSA_ILi4EEEEEENS5_IJSB_SF_EEEEEEEvNS4_8identityESY_S18_vS19_EENS_8epilogue10collective18CollectiveEpilogueINS1B_23Sm100TmaWarpSpecializedILi3ELi2ELi16ELb1ELb0EEEJSG_NS5_IJNSR_ISE_SB_EENSR_ISF_SB_EEEEESH_NS5_IJlSB_lEEESH_S1J_NS1B_6fusion15FusionCallbacksIS1F_NS1K_17LinearCombinationISH_fSH_fLNS_15FloatRoundStyleE2EEESG_S1I_JEEENS4_5SM1004TMEM4LOAD26SM100_TMEM_LOAD_16dp128b8xESY_NSZ_INS10_ILi3ELi4ELi3EEES13_NSR_INS5_IJNSA_ILi8EEESF_EEENS5_IJSF_SB_EEEEEEENS4_17SM75_U32x4_LDSM_NENS4_14SM90_TMA_STOREES1Z_NS4_17SM90_U32x4_STSM_NENS4_39AutoVectorizingCopyWithAssumedAlignmentILi128EEEEEEvvEEEEvNT_6ParamsE)
	.align		4
        /*000c*/ 	.word	index@(__assertfail)
	.align		4
        /*0010*/ 	.word	0x00000000
	.align		4
        /*0014*/ 	.word	0xfffffffe
	.align		4
        /*0018*/ 	.word	0x00000000
	.align		4
        /*001c*/ 	.word	0xfffffffd
	.align		4
        /*0020*/ 	.word	0x00000000
	.align		4
        /*0024*/ 	.word	0xfffffffc


//--------------------- .nv.constant4             --------------------------
	.section	.nv.constant4,"a",@progbits
	.align	8
	.align		8
.nv.constant4:
        /*0000*/ 	.dword	__assertfail
	.align		8
        /*0008*/ 	.dword	__unnamed_1
	.align		8
        /*0010*/ 	.dword	__unnamed_2
	.align		8
        /*0018*/ 	.dword	_ZN40_INTERNAL_86d42c7c_4_k_cu_2612c727_292044cuda3std3__45__cpo5beginE
	.align		8
        /*0020*/ 	.dword	_ZN40_INTERNAL_86d42c7c_4_k_cu_2612c727_292044cuda3std3__45__cpo3endE
	.align		8
        /*0028*/ 	.dword	_ZN40_INTERNAL_86d42c7c_4_k_cu_2612c727_292044cuda3std3__45__cpo6cbeginE
	.align		8
        /*0030*/ 	.dword	_ZN40_INTERNAL_86d42c7c_4_k_cu_2612c727_292044cuda3std3__45__cpo4cendE
	.align		8
        /*0038*/ 	.dword	_ZN40_INTERNAL_86d42c7c_4_k_cu_2612c727_292044cuda3std3__442_GLOBAL__N__86d42c7c_4_k_cu_2612c727_292046ignoreE
	.align		8
        /*0040*/ 	.dword	_ZN40_INTERNAL_86d42c7c_4_k_cu_2612c727_292044cuda3std3__419piecewise_constructE
	.align		8
        /*0048*/ 	.dword	_ZN40_INTERNAL_86d42c7c_4_k_cu_2612c727_292044cuda3std3__48in_placeE
	.align		8
        /*0050*/ 	.dword	_ZN40_INTERNAL_86d42c7c_4_k_cu_2612c727_292044cuda3std6ranges3__45__cpo4swapE
	.align		8
        /*0058*/ 	.dword	_ZN40_INTERNAL_86d42c7c_4_k_cu_2612c727_292044cuda3std6ranges3__45__cpo9iter_moveE
	.align		8
        /*0060*/ 	.dword	_ZN40_INTERNAL_86d42c7c_4_k_cu_2612c727_292044cute7productE
	.align		8
        /*0068*/ 	.dword	_ZN40_INTERNAL_86d42c7c_4_k_cu_2612c727_292044cute1_E
	.align		8
        /*0070*/ 	.dword	$str$25
	.align		8
        /*0078*/ 	.dword	$str$26
	.align		8
        /*0080*/ 	.dword	$str$27
	.align		8
        /*0088*/ 	.dword	$str$28


//--------------------- .text._ZN7cutlass13device_kernelINS_4gemm6kernel13GemmUniversalIN4cute5tupleIJiiiiEEENS1_10collective13CollectiveMmaINS1_35MainloopSm100TmaUmmaWarpSpecializedILi12ELi2ELi4ENS5_IJNS4_1CILi1EEESB_SB_EEEEENS5_IJNSA_ILi64EEESE_NSA_ILi32EEEEEENS_10tfloat32_tENS5_IJSB_llEEESH_SI_NS4_8TiledMMAINS4_8MMA_AtomIJNS4_17SM100_MMA_TF32_SSISH_SH_fLi64ELi64ELNS4_4UMMA5MajorE1ELSN_1ELNSM_7ScaleInE0ELSO_0EEEEEENS4_6LayoutISC_NS5_IJNSA_ILi0EEESS_SS_EEEEENS5_IJNS4_10UnderscoreESV_SV_EEEEENS4_13SM90_TMA_LOADENS4_14ComposedLayoutINS4_7SwizzleILi2ELi5ELi2EEENS4_18smem_ptr_flag_bitsILi32EEENSR_INS5_IJSF_NSA_ILi4EEEEEENS5_IJSB_SF_EEEEEEEvNS4_8identityESY_S18_vS19_EENS_8epilogue10collective18CollectiveEpilogueINS1B_23Sm100TmaWarpSpecializedILi3ELi2ELi16ELb1ELb0EEEJSG_NS5_IJNSR_ISE_SB_EENSR_ISF_SB_EEEEESH_NS5_IJlSB_lEEESH_S1J_NS1B_6fusion15FusionCallbacksIS1F_NS1K_17LinearCombinationISH_fSH_fLNS_15FloatRoundStyleE2EEESG_S1I_JEEENS4_5SM1004TMEM4LOAD26SM100_TMEM_LOAD_16dp128b8xESY_NSZ_INS10_ILi3ELi4ELi3EEES13_NSR_INS5_IJNSA_ILi8EEESF_EEENS5_IJSF_SB_EEEEEEENS4_17SM75_U32x4_LDSM_NENS4_14SM90_TMA_STOREES1Z_NS4_17SM90_U32x4_STSM_NENS4_39AutoVectorizingCopyWithAssumedAlignmentILi128EEEEEEvvEEEEvNT_6ParamsE --------------------------
	.section	.text._ZN7cutlass13device_kernelINS_4gemm6kernel13GemmUniversalIN4cute5tupleIJiiiiEEENS1_10collective13CollectiveMmaINS1_35MainloopSm100TmaUmmaWarpSpecializedILi12ELi2ELi4ENS5_IJNS4_1CILi1EEESB_SB_EEEEENS5_IJNSA_ILi64EEESE_NSA_ILi32EEEEEENS_10tfloat32_tENS5_IJSB_llEEESH_SI_NS4_8TiledMMAINS4_8MMA_AtomIJNS4_17SM100_MMA_TF32_SSISH_SH_fLi64ELi64ELNS4_4UMMA5MajorE1ELSN_1ELNSM_7ScaleInE0ELSO_0EEEEEENS4_6LayoutISC_NS5_IJNSA_ILi0EEESS_SS_EEEEENS5_IJNS4_10UnderscoreESV_SV_EEEEENS4_13SM90_TMA_LOADENS4_14ComposedLayoutINS4_7SwizzleILi2ELi5ELi2EEENS4_18smem_ptr_flag_bitsILi32EEENSR_INS5_IJSF_NSA_ILi4EEEEEENS5_IJSB_SF_EEEEEEEvNS4_8identityESY_S18_vS19_EENS_8epilogue10collective18CollectiveEpilogueINS1B_23Sm100TmaWarpSpecializedILi3ELi2ELi16ELb1ELb0EEEJSG_NS5_IJNSR_ISE_SB_EENSR_ISF_SB_EEEEESH_NS5_IJlSB_lEEESH_S1J_NS1B_6fusion15FusionCallbacksIS1F_NS1K_17LinearCombinationISH_fSH_fLNS_15FloatRoundStyleE2EEESG_S1I_JEEENS4_5SM1004TMEM4LOAD26SM100_TMEM_LOAD_16dp128b8xESY_NSZ_INS10_ILi3ELi4ELi3EEES13_NSR_INS5_IJNSA_ILi8EEESF_EEENS5_IJSF_SB_EEEEEEENS4_17SM75_U32x4_LDSM_NENS4_14SM90_TMA_STOREES1Z_NS4_17SM90_U32x4_STSM_NENS4_39AutoVectorizingCopyWithAssumedAlignmentILi128EEEEEEvvEEEEvNT_6ParamsE,"ax",@progbits
	.align	128
.text._ZN7cutlass13device_kernelINS_4gemm6kernel13GemmUniversalIN4cute5tupleIJiiiiEEENS1_10collective13CollectiveMmaINS1_35MainloopSm100TmaUmmaWarpSpecializedILi12ELi2ELi4ENS5_IJNS4_1CILi1EEESB_SB_EEEEENS5_IJNSA_ILi64EEESE_NSA_ILi32EEEEEENS_10tfloat32_tENS5_IJSB_llEEESH_SI_NS4_8TiledMMAINS4_8MMA_AtomIJNS4_17SM100_MMA_TF32_SSISH_SH_fLi64ELi64ELNS4_4UMMA5MajorE1ELSN_1ELNSM_7ScaleInE0ELSO_0EEEEEENS4_6LayoutISC_NS5_IJNSA_ILi0EEESS_SS_EEEEENS5_IJNS4_10UnderscoreESV_SV_EEEEENS4_13SM90_TMA_LOADENS4_14ComposedLayoutINS4_7SwizzleILi2ELi5ELi2EEENS4_18smem_ptr_flag_bitsILi32EEENSR_INS5_IJSF_NSA_ILi4EEEEEENS5_IJSB_SF_EEEEEEEvNS4_8identityESY_S18_vS19_EENS_8epilogue10collective18CollectiveEpilogueINS1B_23Sm100TmaWarpSpecializedILi3ELi2ELi16ELb1ELb0EEEJSG_NS5_IJNSR_ISE_SB_EENSR_ISF_SB_EEEEESH_NS5_IJlSB_lEEESH_S1J_NS1B_6fusion15FusionCallbacksIS1F_NS1K_17LinearCombinationISH_fSH_fLNS_15FloatRoundStyleE2EEESG_S1I_JEEENS4_5SM1004TMEM4LOAD26SM100_TMEM_LOAD_16dp128b8xESY_NSZ_INS10_ILi3ELi4ELi3EEES13_NSR_INS5_IJNSA_ILi8EEESF_EEENS5_IJSF_SB_EEEEEEENS4_17SM75_U32x4_LDSM_NENS4_14SM90_TMA_STOREES1Z_NS4_17SM90_U32x4_STSM_NENS4_39AutoVectorizingCopyWithAssumedAlignmentILi128EEEEEEvvEEEEvNT_6ParamsE:
        .type           _ZN7cutlass13device_kernelINS_4gemm6kernel13GemmUniversalIN4cute5tupleIJiiiiEEENS1_10collective13CollectiveMmaINS1_35MainloopSm100TmaUmmaWarpSpecializedILi12ELi2ELi4ENS5_IJNS4_1CILi1EEESB_SB_EEEEENS5_IJNSA_ILi64EEESE_NSA_ILi32EEEEEENS_10tfloat32_tENS5_IJSB_llEEESH_SI_NS4_8TiledMMAINS4_8MMA_AtomIJNS4_17SM100_MMA_TF32_SSISH_SH_fLi64ELi64ELNS4_4UMMA5MajorE1ELSN_1ELNSM_7ScaleInE0ELSO_0EEEEEENS4_6LayoutISC_NS5_IJNSA_ILi0EEESS_SS_EEEEENS5_IJNS4_10UnderscoreESV_SV_EEEEENS4_13SM90_TMA_LOADENS4_14ComposedLayoutINS4_7SwizzleILi2ELi5ELi2EEENS4_18smem_ptr_flag_bitsILi32EEENSR_INS5_IJSF_NSA_ILi4EEEEEENS5_IJSB_SF_EEEEEEEvNS4_8identityESY_S18_vS19_EENS_8epilogue10collective18CollectiveEpilogueINS1B_23Sm100TmaWarpSpecializedILi3ELi2ELi16ELb1ELb0EEEJSG_NS5_IJNSR_ISE_SB_EENSR_ISF_SB_EEEEESH_NS5_IJlSB_lEEESH_S1J_NS1B_6fusion15FusionCallbacksIS1F_NS1K_17LinearCombinationISH_fSH_fLNS_15FloatRoundStyleE2EEESG_S1I_JEEENS4_5SM1004TMEM4LOAD26SM100_TMEM_LOAD_16dp128b8xESY_NSZ_INS10_ILi3ELi4ELi3EEES13_NSR_INS5_IJNSA_ILi8EEESF_EEENS5_IJSF_SB_EEEEEEENS4_17SM75_U32x4_LDSM_NENS4_14SM90_TMA_STOREES1Z_NS4_17SM90_U32x4_STSM_NENS4_39AutoVectorizingCopyWithAssumedAlignmentILi128EEEEEEvvEEEEvNT_6ParamsE,@function
        .size           _ZN7cutlass13device_kernelINS_4gemm6kernel13GemmUniversalIN4cute5tupleIJiiiiEEENS1_10collective13CollectiveMmaINS1_35MainloopSm100TmaUmmaWarpSpecializedILi12ELi2ELi4ENS5_IJNS4_1CILi1EEESB_SB_EEEEENS5_IJNSA_ILi64EEESE_NSA_ILi32EEEEEENS_10tfloat32_tENS5_IJSB_llEEESH_SI_NS4_8TiledMMAINS4_8MMA_AtomIJNS4_17SM100_MMA_TF32_SSISH_SH_fLi64ELi64ELNS4_4UMMA5MajorE1ELSN_1ELNSM_7ScaleInE0ELSO_0EEEEEENS4_6LayoutISC_NS5_IJNSA_ILi0EEESS_SS_EEEEENS5_IJNS4_10UnderscoreESV_SV_EEEEENS4_13SM90_TMA_LOADENS4_14ComposedLayoutINS4_7SwizzleILi2ELi5ELi2EEENS4_18smem_ptr_flag_bitsILi32EEENSR_INS5_IJSF_NSA_ILi4EEEEEENS5_IJSB_SF_EEEEEEEvNS4_8identityESY_S18_vS19_EENS_8epilogue10collective18CollectiveEpilogueINS1B_23Sm100TmaWarpSpecializedILi3ELi2ELi16ELb1ELb0EEEJSG_NS5_IJNSR_ISE_SB_EENSR_ISF_SB_EEEEESH_NS5_IJlSB_lEEESH_S1J_NS1B_6fusion15FusionCallbacksIS1F_NS1K_17LinearCombinationISH_fSH_fLNS_15FloatRoundStyleE2EEESG_S1I_JEEENS4_5SM1004TMEM4LOAD26SM100_TMEM_LOAD_16dp128b8xESY_NSZ_INS10_ILi3ELi4ELi3EEES13_NSR_INS5_IJNSA_ILi8EEESF_EEENS5_IJSF_SB_EEEEEEENS4_17SM75_U32x4_LDSM_NENS4_14SM90_TMA_STOREES1Z_NS4_17SM90_U32x4_STSM_NENS4_39AutoVectorizingCopyWithAssumedAlignmentILi128EEEEEEvvEEEEvNT_6ParamsE,(.L_x_179 - _ZN7cutlass13device_kernelINS_4gemm6kernel13GemmUniversalIN4cute5tupleIJiiiiEEENS1_10collective13CollectiveMmaINS1_35MainloopSm100TmaUmmaWarpSpecializedILi12ELi2ELi4ENS5_IJNS4_1CILi1EEESB_SB_EEEEENS5_IJNSA_ILi64EEESE_NSA_ILi32EEEEEENS_10tfloat32_tENS5_IJSB_llEEESH_SI_NS4_8TiledMMAINS4_8MMA_AtomIJNS4_17SM100_MMA_TF32_SSISH_SH_fLi64ELi64ELNS4_4UMMA5MajorE1ELSN_1ELNSM_7ScaleInE0ELSO_0EEEEEENS4_6LayoutISC_NS5_IJNSA_ILi0EEESS_SS_EEEEENS5_IJNS4_10UnderscoreESV_SV_EEEEENS4_13SM90_TMA_LOADENS4_14ComposedLayoutINS4_7SwizzleILi2ELi5ELi2EEENS4_18smem_ptr_flag_bitsILi32EEENSR_INS5_IJSF_NSA_ILi4EEEEEENS5_IJSB_SF_EEEEEEEvNS4_8identityESY_S18_vS19_EENS_8epilogue10collective18CollectiveEpilogueINS1B_23Sm100TmaWarpSpecializedILi3ELi2ELi16ELb1ELb0EEEJSG_NS5_IJNSR_ISE_SB_EENSR_ISF_SB_EEEEESH_NS5_IJlSB_lEEESH_S1J_NS1B_6fusion15FusionCallbacksIS1F_NS1K_17LinearCombinationISH_fSH_fLNS_15FloatRoundStyleE2EEESG_S1I_JEEENS4_5SM1004TMEM4LOAD26SM100_TMEM_LOAD_16dp128b8xESY_NSZ_INS10_ILi3ELi4ELi3EEES13_NSR_INS5_IJNSA_ILi8EEESF_EEENS5_IJSF_SB_EEEEEEENS4_17SM75_U32x4_LDSM_NENS4_14SM90_TMA_STOREES1Z_NS4_17SM90_U32x4_STSM_NENS4_39AutoVectorizingCopyWithAssumedAlignmentILi128EEEEEEvvEEEEvNT_6ParamsE)
        .other          _ZN7cutlass13device_kernelINS_4gemm6kernel13GemmUniversalIN4cute5tupleIJiiiiEEENS1_10collective13CollectiveMmaINS1_35MainloopSm100TmaUmmaWarpSpecializedILi12ELi2ELi4ENS5_IJNS4_1CILi1EEESB_SB_EEEEENS5_IJNSA_ILi64EEESE_NSA_ILi32EEEEEENS_10tfloat32_tENS5_IJSB_llEEESH_SI_NS4_8TiledMMAINS4_8MMA_AtomIJNS4_17SM100_MMA_TF32_SSISH_SH_fLi64ELi64ELNS4_4UMMA5MajorE1ELSN_1ELNSM_7ScaleInE0ELSO_0EEEEEENS4_6LayoutISC_NS5_IJNSA_ILi0EEESS_SS_EEEEENS5_IJNS4_10UnderscoreESV_SV_EEEEENS4_13SM90_TMA_LOADENS4_14ComposedLayoutINS4_7SwizzleILi2ELi5ELi2EEENS4_18smem_ptr_flag_bitsILi32EEENSR_INS5_IJSF_NSA_ILi4EEEEEENS5_IJSB_SF_EEEEEEEvNS4_8identityESY_S18_vS19_EENS_8epilogue10collective18CollectiveEpilogueINS1B_23Sm100TmaWarpSpecializedILi3ELi2ELi16ELb1ELb0EEEJSG_NS5_IJNSR_ISE_SB_EENSR_ISF_SB_EEEEESH_NS5_IJlSB_lEEESH_S1J_NS1B_6fusion15FusionCallbacksIS1F_NS1K_17LinearCombinationISH_fSH_fLNS_15FloatRoundStyleE2EEESG_S1I_JEEENS4_5SM1004TMEM4LOAD26SM100_TMEM_LOAD_16dp128b8xESY_NSZ_INS10_ILi3ELi4ELi3EEES13_NSR_INS5_IJNSA_ILi8EEESF_EEENS5_IJSF_SB_EEEEEEENS4_17SM75_U32x4_LDSM_NENS4_14SM90_TMA_STOREES1Z_NS4_17SM90_U32x4_STSM_NENS4_39AutoVectorizingCopyWithAssumedAlignmentILi128EEEEEEvvEEEEvNT_6ParamsE,@"STO_CUDA_ENTRY STV_DEFAULT"
_ZN7cutlass13device_kernelINS_4gemm6kernel13GemmUniversalIN4cute5tupleIJiiiiEEENS1_10collective13CollectiveMmaINS1_35MainloopSm100TmaUmmaWarpSpecializedILi12ELi2ELi4ENS5_IJNS4_1CILi1EEESB_SB_EEEEENS5_IJNSA_ILi64EEESE_NSA_ILi32EEEEEENS_10tfloat32_tENS5_IJSB_llEEESH_SI_NS4_8TiledMMAINS4_8MMA_AtomIJNS4_17SM100_MMA_TF32_SSISH_SH_fLi64ELi64ELNS4_4UMMA5MajorE1ELSN_1ELNSM_7ScaleInE0ELSO_0EEEEEENS4_6LayoutISC_NS5_IJNSA_ILi0EEESS_SS_EEEEENS5_IJNS4_10UnderscoreESV_SV_EEEEENS4_13SM90_TMA_LOADENS4_14ComposedLayoutINS4_7SwizzleILi2ELi5ELi2EEENS4_18smem_ptr_flag_bitsILi32EEENSR_INS5_IJSF_NSA_ILi4EEEEEENS5_IJSB_SF_EEEEEEEvNS4_8identityESY_S18_vS19_EENS_8epilogue10collective18CollectiveEpilogueINS1B_23Sm100TmaWarpSpecializedILi3ELi2ELi16ELb1ELb0EEEJSG_NS5_IJNSR_ISE_SB_EENSR_ISF_SB_EEEEESH_NS5_IJlSB_lEEESH_S1J_NS1B_6fusion15FusionCallbacksIS1F_NS1K_17LinearCombinationISH_fSH_fLNS_15FloatRoundStyleE2EEESG_S1I_JEEENS4_5SM1004TMEM4LOAD26SM100_TMEM_LOAD_16dp128b8xESY_NSZ_INS10_ILi3ELi4ELi3EEES13_NSR_INS5_IJNSA_ILi8EEESF_EEENS5_IJSF_SB_EEEEEEENS4_17SM75_U32x4_LDSM_NENS4_14SM90_TMA_STOREES1Z_NS4_17SM90_U32x4_STSM_NENS4_39AutoVectorizingCopyWithAssumedAlignmentILi128EEEEEEvvEEEEvNT_6ParamsE:
[----:B------:R-:W1:Y:S01]  /*0000*/  LDC R1, c[0x0][0x37c] ;  /* 0x0000df00ff017b82 */ /* 0x000e620000000800 */
[----:B------:R-:W2:Y:S01]  /*0010*/  S2R R79, SR_TID.X ;  /* 0x00000000004f7919 */ /* 0x000ea20000002100 */
[----:B------:R-:W3:Y:S01]  /*0020*/  LDCU.64 UR4, c[0x0][0x890] ;  /* 0x00011200ff0477ac */ /* 0x000ee20008000a00 */
[----:B------:R-:W-:Y:S02]  /*0030*/  PRMT R67, RZ, 0x7610, R67 ;  /* 0x00007610ff437816 */ /* 0x000fe40000000043 */
[----:B------:R-:W-:Y:S01]  /*0040*/  ELECT P5, URZ, PT ;  /* 0x0000000000ff782f */ /* 0x000fe200038a0000 */
[----:B------:R-:W4:Y:S01]  /*0050*/  LDCU.64 UR46, c[0x0][0x358] ;  /* 0x00006b00ff2e77ac */ /* 0x000f220008000a00 */
[----:B---3--:R-:W-:-:S04]  /*0060*/  UISETP.NE.U32.AND UP0, UPT, UR4, URZ, UPT ;  /* 0x000000ff0400728c */ /* 0x008fc8000bf05070 */
[----:B------:R-:W-:Y:S01]  /*0070*/  UISETP.NE.AND.EX UP0, UPT, UR5, URZ, UPT, UP0 ;  /* 0x000000ff0500728c */ /* 0x000fe2000bf05300 */
[----:B--2---:R-:W-:-:S05]  /*0080*/  SHF.R.U32.HI R73, RZ, 0x5, R79 ;  /* 0x00000005ff497819 */ /* 0x004fca000001164f */
[----:B------:R-:W2:Y:S02]  /*0090*/  SHFL.IDX PT, R0, R73, RZ, 0x1f ;  /* 0x00001fff49007589 */ /* 0x000ea400000e0000 */
[----:B--2---:R-:W-:Y:S01]  /*00a0*/  R2UR UR8, R0 ;  /* 0x00000000000872ca */ /* 0x004fe200000e0000 */
[----:B-1--4-:R-:W-:-:S14]  /*00b0*/  BRA.U UP0, `(.L_x_0) ;  /* 0x00000001002c7547 */ /* 0x012fdc000b800000 */
[----:B------:R-:W1:Y:S02]  /*00c0*/  LDCU.64 UR6, c[0x0][0x888] ;  /* 0x00011100ff0677ac */ /* 0x000e640008000a00 */
[----:B-1----:R-:W-:-:S04]  /*00d0*/  UISETP.NE.U32.AND UP0, UPT, UR6, URZ, UPT ;  /* 0x000000ff0600728c */ /* 0x002fc8000bf05070 */
[----:B------:R-:W-:-:S09]  /*00e0*/  UISETP.NE.AND.EX UP0, UPT, UR7, URZ, UPT, UP0 ;  /* 0x000000ff0700728c */ /* 0x000fd2000bf05300 */
[----:B------:R-:W-:Y:S05]  /*00f0*/  BRA.U !UP0, `(.L_x_1) ;  /* 0x0000000108107547 */ /* 0x000fea000b800000 */
[----:B------:R-:W1:Y:S02]  /*0100*/  LDC.64 R2, c[0x0][0x888] ;  /* 0x00022200ff027b82 */ /* 0x000e640000000a00 */
[----:B-1----:R1:W5:Y:S01]  /*0110*/  LDG.E R35, desc[UR46][R2.64] ;  /* 0x0000002e02237981 */ /* 0x002362000c1e1900 */
[----:B------:R-:W-:Y:S01]  /*0120*/  HFMA2 R67, -RZ, RZ, 0, 5.9604644775390625e-08 ;  /* 0x00000001ff437431 */ /* 0x000fe200000001ff */
[----:B------:R-:W-:Y:S05]  /*0130*/  BRA `(.L_x_0) ;  /* 0x00000000000c7947 */ /* 0x000fea0003800000 */
.L_x_1:
[----:B------:R-:W1:Y:S01]  /*0140*/  LDCU UR6, c[0x0][0x880] ;  /* 0x00011000ff0677ac */ /* 0x000e620008000800 */
[----:B------:R-:W-:Y:S01]  /*0150*/  HFMA2 R67, -RZ, RZ, 0, 5.9604644775390625e-08 ;  /* 0x00000001ff437431 */ /* 0x000fe200000001ff */
[----:B-1----:R-:W-:-:S07]  /*0160*/  MOV R35, UR6 ;  /* 0x0000000600237c02 */ /* 0x002fce0008000f00 */
.L_x_0:
[----:B------:R-:W2:Y:S02]  /*0170*/  LDCU.64 UR6, c[0x0][0x8b0] ;  /* 0x00011600ff0677ac */ /* 0x000ea40008000a00 */
[----:B--2---:R-:W-:-:S04]  /*0180*/  UISETP.NE.U32.AND UP0, UPT, UR6, URZ, UPT ;  /* 0x000000ff0600728c */ /* 0x004fc8000bf05070 */
[----:B------:R-:W-:-:S09]  /*0190*/  UISETP.NE.AND.EX UP0, UPT, UR7, URZ, UPT, UP0 ;  /* 0x000000ff0700728c */ /* 0x000fd2000bf05300 */
[----:B------:R-:W-:Y:S05]  /*01a0*/  BRA.U UP0, `(.L_x_2) ;  /* 0x0000000100247547 */ /* 0x000fea000b800000 */
[----:B------:R-:W2:Y:S02]  /*01b0*/  LDCU.64 UR6, c[0x0][0x8a8] ;  /* 0x00011500ff0677ac */ /* 0x000ea40008000a00 */
[----:B--2---:R-:W-:-:S04]  /*01c0*/  UISETP.NE.U32.AND UP0, UPT, UR6, URZ, UPT ;  /* 0x000000ff0600728c */ /* 0x004fc8000bf05070 */
[----:B------:R-:W-:-:S09]  /*01d0*/  UISETP.NE.AND.EX UP0, UPT, UR7, URZ, UPT, UP0 ;  /* 0x000000ff0700728c */ /* 0x000fd2000bf05300 */
[----:B------:R-:W-:Y:S05]  /*01e0*/  BRA.U !UP0, `(.L_x_3) ;  /* 0x00000001080c7547 */ /* 0x000fea000b800000 */
[----:B-1----:R-:W1:Y:S02]  /*01f0*/  LDC.64 R2, c[0x0][0x8a8] ;  /* 0x00022a00ff027b82 */ /* 0x002e640000000a00 */
[----:B-1----:R2:W5:Y:S01]  /*0200*/  LDG.E R33, desc[UR46][R2.64] ;  /* 0x0000002e02217981 */ /* 0x002562000c1e1900 */
[----:B------:R-:W-:Y:S05]  /*0210*/  BRA `(.L_x_2) ;  /* 0x0000000000087947 */ /* 0x000fea0003800000 */
.L_x_3:
[----:B------:R-:W2:Y:S02]  /*0220*/  LDCU UR6, c[0x0][0x8a0] ;  /* 0x00011400ff0677ac */ /* 0x000ea40008000800 */
[----:B--2---:R-:W-:Y:S02]  /*0230*/  MOV R33, UR6 ;  /* 0x0000000600217c02 */ /* 0x004fe40008000f00 */
.L_x_2:
[----:B------:R-:W-:Y:S01]  /*0240*/  IMAD.U32 R0, RZ, RZ, UR8 ;  /* 0x00000008ff007e24 */ /* 0x000fe2000f8e00ff */
[----:B------:R-:W-:Y:S04]  /*0250*/  BSSY.RECONVERGENT B0, `(.L_x_4) ;  /* 0x000000c000007945 */ /* 0x000fe80003800200 */
[C---:B------:R-:W-:Y:S02]  /*0260*/  ISETP.NE.OR P1, PT, R0.reuse, 0x1, !P5 ;  /* 0x000000010000780c */ /* 0x040fe40006f25670 */
[----:B------:R-:W-:-:S11]  /*0270*/  ISETP.NE.OR P0, PT, R0, 0x3, !P5 ;  /* 0x000000030000780c */ /* 0x000fd60006f05670 */
[----:B------:R-:W-:Y:S05]  /*0280*/  @P1 BRA `(.L_x_5) ;  /* 0x0000000000201947 */ /* 0x000fea0003800000 */
[----:B------:R-:W3:Y:S02]  /*0290*/  LDCU.64 UR6, c[0x0][0x348] ;  /* 0x00006900ff0677ac */ /* 0x000ee40008000a00 */
[----:B---3--:R-:W-:Y:S02]  /*02a0*/  UIADD3 UR10, UP1, UPT, UR6, 0x80, URZ ;  /* 0x00000080060a7890 */ /* 0x008fe4000ff3e0ff */
[----:B------:R-:W-:Y:S02]  /*02b0*/  UIADD3 UR6, UP0, UPT, UR6, 0x180, URZ ;  /* 0x0000018006067890 */ /* 0x000fe4000ff1e0ff */
[----:B------:R-:W-:Y:S02]  /*02c0*/  UIADD3.X UR11, UPT, UPT, URZ, UR7, URZ, UP1, !UPT ;  /* 0x00000007ff0b7290 */ /* 0x000fe40008ffe4ff */
[----:B------:R-:W-:-:S07]  /*02d0*/  UIADD3.X UR7, UPT, UPT, URZ, UR7, URZ, UP0, !UPT ;  /* 0x00000007ff077290 */ /* 0x000fce00087fe4ff */
[----:B------:R3:W-:Y:S02]  /*02e0*/  UTMACCTL.PF [UR10] ;  /* 0x000000000a0079b9 */ /* 0x0007e40008040000 */
[----:B------:R3:W-:Y:S02]  /*02f0*/  UTMACCTL.PF [UR6] ;  /* 0x00000000060079b9 */ /* 0x0007e40008040000 */
[----:B---3--:R-:W-:Y:S01]  /*0300*/  NOP ;  /* 0x0000000000007918 */ /* 0x008fe20000000000 */
.L_x_5:
[----:B------:R-:W-:Y:S05]  /*0310*/  BSYNC.RECONVERGENT B0 ;  /* 0x0000000000007941 */ /* 0x000fea0003800200 */
.L_x_4:
[----:B------:R-:W-:Y:S04]  /*0320*/  BSSY.RECONVERGENT B0, `(.L_x_6) ;  /* 0x000000a000007945 */ /* 0x000fe80003800200 */
        /* <DEDUP_REMOVED lines=9> */
.L_x_7:
[----:B------:R-:W-:Y:S05]  /*03c0*/  BSYNC.RECONVERGENT B0 ;  /* 0x0000000000007941 */ /* 0x000fea0003800200 */
.L_x_6:
[----:B------:R-:W3:Y:S01]  /*03d0*/  LDCU.64 UR6, c[0x0][0x888] ;  /* 0x00011100ff0677ac */ /* 0x000ee20008000a00 */
[----:B------:R-:W-:Y:S02]  /*03e0*/  UISETP.EQ.U32.AND UP1, UPT, UR4, URZ, UPT ;  /* 0x000000ff0400728c */ /* 0x000fe4000bf22070 */
[----:B------:R-:W-:Y:S02]  /*03f0*/  UPLOP3.LUT UP2, UPT, UPT, UPT, UPT, 0x80, 0x8 ;  /* 0x000000000008789c */ /* 0x000fe40003f4f070 */
[----:B---3--:R-:W-:-:S04]  /*0400*/  UISETP.NE.U32.AND UP0, UPT, UR6, URZ, UPT ;  /* 0x000000ff0600728c */ /* 0x008fc8000bf05070 */
[----:B------:R-:W-:-:S04]  /*0410*/  UISETP.NE.AND.EX UP0, UPT, UR7, URZ, UPT, UP0 ;  /* 0x000000ff0700728c */ /* 0x000fc8000bf05300 */
[----:B------:R-:W-:-:S04]  /*0420*/  UISETP.EQ.OR.EX UP3, UPT, UR5, URZ, !UP0, UP1 ;  /* 0x000000ff0500728c */ /* 0x000fc8000c762710 */
[----:B------:R-:W-:-:S05]  /*0430*/  UP2UR UR53, UPR, URZ, 0x8 ;  /* 0x00000008ff357883 */ /* 0x000fca0008000000 */
[----:B------:R-:W-:Y:S07]  /*0440*/  BRA.U !UP3, `(.L_x_8) ;  /* 0x000000010b207547 */ /* 0x000fee000b800000 */
[----:B------:R-:W-:Y:S01]  /*0450*/  UISETP.NE.U32.AND UP2, UPT, UR4, URZ, UPT ;  /* 0x000000ff0400728c */ /* 0x000fe2000bf45070 */
[----:B-----5:R-:W-:Y:S01]  /*0460*/  FSETP.NEU.AND P0, PT, R35, RZ, PT ;  /* 0x000000ff2300720b */ /* 0x020fe20003f0d000 */
[----:B------:R-:W-:Y:S02]  /*0470*/  USEL UR4, URZ, 0xffffffff, UP0 ;  /* 0xffffffffff047887 */ /* 0x000fe40008000000 */
[----:B------:R-:W-:-:S10]  /*0480*/  UISETP.NE.AND.EX UP2, UPT, UR5, URZ, UPT, UP2 ;  /* 0x000000ff0500728c */ /* 0x000fd4000bf45320 */
[----:B------:R-:W-:Y:S01]  /*0490*/  VOTEU.ANY UP1, P0 ;  /* 0x0000000000ff7886 */ /* 0x000fe20000020100 */
[----:B------:R-:W-:-:S04]  /*04a0*/  @!UP2 USEL UR4, URZ, 0xffffffff, UP1 ;  /* 0xffffffffff04a887 */ /* 0x000fc80008800000 */
[----:B------:R-:W-:-:S04]  /*04b0*/  ULOP3.LUT UR4, UR4, 0x1, URZ, 0xc0, !UPT ;  /* 0x0000000104047892 */ /* 0x000fc8000f8ec0ff */
[----:B------:R-:W-:-:S11]  /*04c0*/  UISETP.NE.U32.AND UP2, UPT, UR4, 0x1, UPT ;  /* 0x000000010400788c */ /* 0x000fd6000bf45070 */
.L_x_8:
[----:B-12---:R-:W1:Y:S01]  /*04d0*/  SHFL.IDX PT, R2, R73, RZ, 0x1f ;  /* 0x00001fff49027589 */ /* 0x006e6200000e0000 */
[----:B------:R-:W-:-:S04]  /*04e0*/  UISETP.NE.AND UP1, UPT, UR8, 0x2, UPT ;  /* 0x000000020800788c */ /* 0x000fc8000bf25270 */
[----:B------:R-:W-:Y:S01]  /*04f0*/  USEL UR6, URZ, 0x1, UP1 ;  /* 0x00000001ff067887 */ /* 0x000fe20008800000 */
[----:B-1----:R-:W-:-:S13]  /*0500*/  ISETP.NE.AND P0, PT, R2, RZ, PT ;  /* 0x000000ff0200720c */ /* 0x002fda0003f05270 */
[----:B------:R-:W-:Y:S05]  /*0510*/  @P0 BRA `(.L_x_9) ;  /* 0x0000000000940947 */ /* 0x000fea0003800000 */
[----:B------:R-:W-:Y:S01]  /*0520*/  ELECT P0, URZ, PT ;  /* 0x0000000000ff782f */ /* 0x000fe20003800000 */
[----:B------:R-:W-:-:S12]  /*0530*/  BSSY.RECONVERGENT B0, `(.L_x_9) ;  /* 0x0000023000007945 */ /* 0x000fd80003800200 */
[----:B------:R-:W-:Y:S05]  /*0540*/  @!P0 BRA `(.L_x_10) ;  /* 0x0000000000848947 */ /* 0x000fea0003800000 */
[----:B------:R-:W1:Y:S01]  /*0550*/  S2UR UR5, SR_CgaCtaId ;  /* 0x00000000000579c3 */ /* 0x000e620000008800 */
[----:B------:R-:W-:Y:S01]  /*0560*/  UMOV UR7, 0x400 ;  /* 0x0000040000077882 */ /* 0x000fe20000000000 */
[----:B------:R-:W-:Y:S02]  /*0570*/  UMOV UR4, 0x1 ;  /* 0x0000000100047882 */ /* 0x000fe40000000000 */
[----:B------:R-:W-:-:S04]  /*0580*/  UIADD3 UR10, UPT, UPT, -UR4, 0x100000, URZ ;  /* 0x00100000040a7890 */ /* 0x000fc8000fffe1ff */
[----:B------:R-:W-:Y:S02]  /*0590*/  USHF.L.U32 UR11, UR10, 0xb, URZ ;  /* 0x0000000b0a0b7899 */ /* 0x000fe400080006ff */
[----:B------:R-:W-:Y:S02]  /*05a0*/  USHF.L.U32 UR10, UR10, 0x1, URZ ;  /* 0x000000010a0a7899 */ /* 0x000fe400080006ff */
[----:B-1----:R-:W-:Y:S01]  /*05b0*/  ULEA UR5, UR5, UR7, 0x18 ;  /* 0x0000000705057291 */ /* 0x002fe2000f8ec0ff */
[----:B------:R-:W1:Y:S11]  /*05c0*/  FENCE.VIEW.ASYNC.S ;  /* 0x00000000000073c6 */ /* 0x000e760000000000 */
[----:B-1----:R1:W2:Y:S01]  /*05d0*/  SYNCS.EXCH.64 URZ, [UR5], UR10 ;  /* 0x0000000a05ff75b2 */ /* 0x0022a20008000100 */
[----:B------:R1:W3:Y:S01]  /*05e0*/  SYNCS.EXCH.64 URZ, [UR5+0x60], UR10 ;  /* 0x0000600a05ff75b2 */ /* 0x0002e20008000100 */
[----:B------:R1:W4:Y:S01]  /*05f0*/  SYNCS.EXCH.64 URZ, [UR5+0x8], UR10 ;  /* 0x0000080a05ff75b2 */ /* 0x0003220008000100 */
[----:B------:R1:W1:Y:S01]  /*0600*/  SYNCS.EXCH.64 URZ, [UR5+0x68], UR10 ;  /* 0x0000680a05ff75b2 */ /* 0x0002620008000100 */
        /* <DEDUP_REMOVED lines=20> */
[----:B--2---:R-:W-:Y:S01]  /*0750*/  NOP ;  /* 0x0000000000007918 */ /* 0x004fe20000000000 */
.L_x_10:
[----:B-1----:R-:W-:Y:S05]  /*0760*/  BSYNC.RECONVERGENT B0 ;  /* 0x0000000000007941 */ /* 0x002fea0003800200 */
.L_x_9:
[----:B------:R-:W1:Y:S01]  /*0770*/  SHFL.IDX PT, R2, R73, RZ, 0x1f ;  /* 0x00001fff49027589 */ /* 0x000e6200000e0000 */
[----:B------:R-:W-:Y:S01]  /*0780*/  NOP ;  /* 0x0000000000007918 */ /* 0x000fe20000000000 */
[----:B-1----:R-:W-:-:S13]  /*0790*/  ISETP.NE.AND P0, PT, R2, 0x1, PT ;  /* 0x000000010200780c */ /* 0x002fda0003f05270 */
[----:B------:R-:W-:Y:S05]  /*07a0*/  @P0 BRA `(.L_x_11) ;  /* 0x0000000000500947 */ /* 0x000fea0003800000 */
[----:B------:R-:W1:Y:S01]  /*07b0*/  S2UR UR7, SR_CgaCtaId ;  /* 0x00000000000779c3 */ /* 0x000e620000008800 */
[----:B------:R-:W-:Y:S01]  /*07c0*/  UMOV UR9, 0x400 ;  /* 0x0000040000097882 */ /* 0x000fe20000000000 */
[----:B------:R-:W-:Y:S01]  /*07d0*/  UMOV UR5, 0x20 ;  /* 0x0000002000057882 */ /* 0x000fe20000000000 */
[----:B------:R-:W-:Y:S01]  /*07e0*/  UMOV UR4, 0x80 ;  /* 0x0000008000047882 */ /* 0x000fe20000000000 */
[----:B------:R-:W-:-:S04]  /*07f0*/  UIADD3 UR10, UPT, UPT, -UR5, 0x100000, URZ ;  /* 0x00100000050a7890 */ /* 0x000fc8000fffe1ff */
[----:B------:R-:W-:Y:S02]  /*0800*/  USHF.L.U32 UR11, UR10, 0xb, URZ ;  /* 0x0000000b0a0b7899 */ /* 0x000fe400080006ff */
[----:B------:R-:W-:Y:S02]  /*0810*/  USHF.L.U32 UR10, UR10, 0x1, URZ ;  /* 0x000000010a0a7899 */ /* 0x000fe400080006ff */
[----:B------:R-:W-:-:S04]  /*0820*/  UIADD3 UR4, UPT, UPT, -UR4, 0x100000, URZ ;  /* 0x0010000004047890 */ /* 0x000fc8000fffe1ff */
[----:B------:R-:W-:Y:S02]  /*0830*/  USHF.L.U32 UR5, UR4, 0xb, URZ ;  /* 0x0000000b04057899 */ /* 0x000fe400080006ff */
[----:B------:R-:W-:Y:S01]  /*0840*/  USHF.L.U32 UR4, UR4, 0x1, URZ ;  /* 0x0000000104047899 */ /* 0x000fe200080006ff */
[----:B------:R-:W-:Y:S01]  /*0850*/  ELECT P0, URZ, PT ;  /* 0x0000000000ff782f */ /* 0x000fe20003800000 */
[----:B-1----:R-:W-:Y:S01]  /*0860*/  ULEA UR7, UR7, UR9, 0x18 ;  /* 0x0000000907077291 */ /* 0x002fe2000f8ec0ff */
[----:B------:R-:W1:Y:S11]  /*0870*/  FENCE.VIEW.ASYNC.S ;  /* 0x00000000000073c6 */ /* 0x000e760000000000 */
[----:B-1----:R1:W2:Y:S01]  /*0880*/  SYNCS.EXCH.64 URZ, [UR7+0xc0], UR10 ;  /* 0x0000c00a07ff75b2 */ /* 0x0022a20008000100 */
[----:B------:R1:W1:Y:S01]  /*0890*/  SYNCS.EXCH.64 URZ, [UR7+0xd8], UR4 ;  /* 0x0000d80407ff75b2 */ /* 0x0002620008000100 */
[----:B------:R1:W1:Y:S01]  /*08a0*/  SYNCS.EXCH.64 URZ, [UR7+0xc8], UR10 ;  /* 0x0000c80a07ff75b2 */ /* 0x0002620008000100 */
[----:B------:R1:W1:Y:S01]  /*08b0*/  SYNCS.EXCH.64 URZ, [UR7+0xe0], UR4 ;  /* 0x0000e00407ff75b2 */ /* 0x0002620008000100 */
[----:B------:R1:W1:Y:S01]  /*08c0*/  SYNCS.EXCH.64 URZ, [UR7+0xd0], UR10 ;  /* 0x0000d00a07ff75b2 */ /* 0x0002620008000100 */
[----:B------:R1:W1:Y:S01]  /*08d0*/  SYNCS.EXCH.64 URZ, [UR7+0xe8], UR4 ;  /* 0x0000e80407ff75b2 */ /* 0x0002620008000100 */
[----:B------:R-:W-:Y:S01]  /*08e0*/  NOP ;  /* 0x0000000000007918 */ /* 0x000fe20000000000 */
.L_x_11:
[----:B------:R-:W3:Y:S01]  /*08f0*/  SHFL.IDX PT, R2, R73, RZ, 0x1f ;  /* 0x00001fff49027589 */ /* 0x000ee200000e0000 */
[----:B------:R-:W-:Y:S01]  /*0900*/  NOP ;  /* 0x0000000000007918 */ /* 0x000fe20000000000 */
[----:B---3--:R-:W-:-:S13]  /*0910*/  ISETP.NE.AND P0, PT, R2, 0x3, PT ;  /* 0x000000030200780c */ /* 0x008fda0003f05270 */
[----:B------:R-:W-:Y:S05]  /*0920*/  @P0 BRA `(.L_x_12) ;  /* 0x0000000000300947 */ /* 0x000fea0003800000 */
[----:B-1----:R-:W1:Y:S01]  /*0930*/  S2UR UR5, SR_CgaCtaId ;  /* 0x00000000000579c3 */ /* 0x002e620000008800 */
[----:B------:R-:W-:Y:S01]  /*0940*/  UMOV UR7, 0x400 ;  /* 0x0000040000077882 */ /* 0x000fe20000000000 */
[----:B------:R-:W-:Y:S01]  /*0950*/  UMOV UR4, 0x20 ;  /* 0x0000002000047882 */ /* 0x000fe20000000000 */
[----:B------:R-:W-:Y:S01]  /*0960*/  ELECT P0, URZ, PT ;  /* 0x0000000000ff782f */ /* 0x000fe20003800000 */
[----:B------:R-:W-:-:S04]  /*0970*/  UIADD3 UR10, UPT, UPT, -UR4, 0x100000, URZ ;  /* 0x00100000040a7890 */ /* 0x000fc8000fffe1ff */
[----:B------:R-:W-:Y:S02]  /*0980*/  USHF.L.U32 UR11, UR10, 0xb, URZ ;  /* 0x0000000b0a0b7899 */ /* 0x000fe400080006ff */
[----:B------:R-:W-:Y:S02]  /*0990*/  USHF.L.U32 UR10, UR10, 0x1, URZ ;  /* 0x000000010a0a7899 */ /* 0x000fe400080006ff */
[----:B-1----:R-:W-:Y:S01]  /*09a0*/  ULEA UR5, UR5, UR7, 0x18 ;  /* 0x0000000705057291 */ /* 0x002fe2000f8ec0ff */
[----:B------:R-:W1:Y:S11]  /*09b0*/  FENCE.VIEW.ASYNC.S ;  /* 0x00000000000073c6 */ /* 0x000e760000000000 */
[----:B-1----:R3:W1:Y:S01]  /*09c0*/  SYNCS.EXCH.64 URZ, [UR5+0xf0], UR10 ;  /* 0x0000f00a05ff75b2 */ /* 0x0026620008000100 */
[----:B------:R3:W1:Y:S02]  /*09d0*/  SYNCS.EXCH.64 URZ, [UR5+0xf8], UR10 ;  /* 0x0000f80a05ff75b2 */ /* 0x0006640008000100 */
[----:B---3--:R-:W-:Y:S01]  /*09e0*/  NOP ;  /* 0x0000000000007918 */ /* 0x008fe20000000000 */
.L_x_12:
[----:B------:R-:W3:Y:S01]  /*09f0*/  SHFL.IDX PT, R2, R73, RZ, 0x1f ;  /* 0x00001fff49027589 */ /* 0x000ee200000e0000 */
[----:B------:R-:W-:Y:S01]  /*0a00*/  NOP ;  /* 0x0000000000007918 */ /* 0x000fe20000000000 */
[----:B---3--:R-:W-:-:S13]  /*0a10*/  ISETP.NE.AND P0, PT, R2, 0x4, PT ;  /* 0x000000040200780c */ /* 0x008fda0003f05270 */
[----:B------:R-:W-:Y:S05]  /*0a20*/  @P0 BRA `(.L_x_13) ;  /* 0x00000000004c0947 */ /* 0x000fea0003800000 */
[----:B-1----:R-:W1:Y:S01]  /*0a30*/  S2UR UR5, SR_CgaCtaId ;  /* 0x00000000000579c3 */ /* 0x002e620000008800 */
[----:B------:R-:W-:Y:S01]  /*0a40*/  UMOV UR9, 0x100 ;  /* 0x0000010000097882 */ /* 0x000fe20000000000 */
[----:B------:R-:W-:Y:S01]  /*0a50*/  UMOV UR7, 0x400 ;  /* 0x0000040000077882 */ /* 0x000fe20000000000 */
[----:B------:R-:W-:Y:S01]  /*0a60*/  USEL UR9, UR9, 0xe0, UP2 ;  /* 0x000000e009097887 */ /* 0x000fe20009000000 */
[----:B------:R-:W-:Y:S01]  /*0a70*/  UMOV UR4, 0x1 ;  /* 0x0000000100047882 */ /* 0x000fe20000000000 */
[----:B------:R-:W-:Y:S01]  /*0a80*/  ELECT P0, URZ, PT ;  /* 0x0000000000ff782f */ /* 0x000fe20003800000 */
[----:B------:R-:W-:-:S04]  /*0a90*/  UIADD3 UR10, UPT, UPT, -UR4, 0x100000, URZ ;  /* 0x00100000040a7890 */ /* 0x000fc8000fffe1ff */
[----:B------:R-:W-:Y:S02]  /*0aa0*/  USHF.L.U32 UR11, UR10, 0xb, URZ ;  /* 0x0000000b0a0b7899 */ /* 0x000fe400080006ff */
[----:B------:R-:W-:Y:S02]  /*0ab0*/  USHF.L.U32 UR10, UR10, 0x1, URZ ;  /* 0x000000010a0a7899 */ /* 0x000fe400080006ff */
[----:B------:R-:W-:-:S04]  /*0ac0*/  UIADD3 UR12, UPT, UPT, -UR9, 0x100000, URZ ;  /* 0x00100000090c7890 */ /* 0x000fc8000fffe1ff */
[----:B------:R-:W-:Y:S02]  /*0ad0*/  USHF.L.U32 UR13, UR12, 0xb, URZ ;  /* 0x0000000b0c0d7899 */ /* 0x000fe400080006ff */
[----:B------:R-:W-:Y:S02]  /*0ae0*/  USHF.L.U32 UR12, UR12, 0x1, URZ ;  /* 0x000000010c0c7899 */ /* 0x000fe400080006ff */
[----:B-1----:R-:W-:Y:S01]  /*0af0*/  ULEA UR5, UR5, UR7, 0x18 ;  /* 0x0000000705057291 */ /* 0x002fe2000f8ec0ff */
[----:B------:R-:W1:Y:S11]  /*0b00*/  FENCE.VIEW.ASYNC.S ;  /* 0x00000000000073c6 */ /* 0x000e760000000000 */
[----:B-1----:R3:W1:Y:S01]  /*0b10*/  SYNCS.EXCH.64 URZ, [UR5+0x100], UR10 ;  /* 0x0001000a05ff75b2 */ /* 0x0026620008000100 */
[----:B------:R3:W1:Y:S01]  /*0b20*/  SYNCS.EXCH.64 URZ, [UR5+0x110], UR12 ;  /* 0x0001100c05ff75b2 */ /* 0x0006620008000100 */
[----:B------:R3:W1:Y:S01]  /*0b30*/  SYNCS.EXCH.64 URZ, [UR5+0x108], UR10 ;  /* 0x0001080a05ff75b2 */ /* 0x0006620008000100 */
[----:B------:R3:W1:Y:S02]  /*0b40*/  SYNCS.EXCH.64 URZ, [UR5+0x118], UR12 ;  /* 0x0001180c05ff75b2 */ /* 0x0006640008000100 */
[----:B---3--:R-:W-:Y:S01]  /*0b50*/  NOP ;  /* 0x0000000000007918 */ /* 0x008fe20000000000 */
.L_x_13:
[----:B------:R-:W3:Y:S01]  /*0b60*/  SHFL.IDX PT, R2, R73, RZ, 0x1f ;  /* 0x00001fff49027589 */ /* 0x000ee200000e0000 */
[----:B------:R-:W-:Y:S01]  /*0b70*/  NOP ;  /* 0x0000000000007918 */ /* 0x000fe20000000000 */
[----:B---3--:R-:W-:-:S13]  /*0b80*/  ISETP.NE.AND P0, PT, R2, 0x5, PT ;  /* 0x000000050200780c */ /* 0x008fda0003f05270 */
[----:B------:R-:W-:Y:S05]  /*0b90*/  @P0 BRA `(.L_x_14) ;  /* 0x0000000000580947 */ /* 0x000fea0003800000 */
[----:B-1----:R-:W1:Y:S01]  /*0ba0*/  S2UR UR7, SR_CgaCtaId ;  /* 0x00000000000779c3 */ /* 0x002e620000008800 */
        /* <DEDUP_REMOVED lines=12> */
[----:B-1----:R3:W1:Y:S01]  /*0c70*/  SYNCS.EXCH.64 URZ, [UR7+0x120], UR10 ;  /* 0x0001200a07ff75b2 */ /* 0x0026620008000100 */
[----:B------:R3:W1:Y:S01]  /*0c80*/  SYNCS.EXCH.64 URZ, [UR7+0x140], UR4 ;  /* 0x0001400407ff75b2 */ /* 0x0006620008000100 */
[----:B------:R3:W1:Y:S01]  /*0c90*/  SYNCS.EXCH.64 URZ, [UR7+0x128], UR10 ;  /* 0x0001280a07ff75b2 */ /* 0x0006620008000100 */
[----:B------:R3:W1:Y:S01]  /*0ca0*/  SYNCS.EXCH.64 URZ, [UR7+0x148], UR4 ;  /* 0x0001480407ff75b2 */ /* 0x0006620008000100 */
[----:B------:R3:W1:Y:S01]  /*0cb0*/  SYNCS.EXCH.64 URZ, [UR7+0x130], UR10 ;  /* 0x0001300a07ff75b2 */ /* 0x0006620008000100 */
[----:B------:R3:W1:Y:S01]  /*0cc0*/  SYNCS.EXCH.64 URZ, [UR7+0x150], UR4 ;  /* 0x0001500407ff75b2 */ /* 0x0006620008000100 */
[----:B------:R3:W1:Y:S01]  /*0cd0*/  SYNCS.EXCH.64 URZ, [UR7+0x138], UR10 ;  /* 0x0001380a07ff75b2 */ /* 0x0006620008000100 */
[----:B------:R3:W1:Y:S02]  /*0ce0*/  SYNCS.EXCH.64 URZ, [UR7+0x158], UR4 ;  /* 0x0001580407ff75b2 */ /* 0x0006640008000100 */
[----:B---3--:R-:W-:Y:S01]  /*0cf0*/  NOP ;  /* 0x0000000000007918 */ /* 0x008fe20000000000 */
.L_x_14:
        /* <DEDUP_REMOVED lines=18> */
.L_x_15:
[----:B-1----:R-:W1:Y:S01]  /*0e20*/  S2UR UR5, SR_CTAID.X ;  /* 0x00000000000579c3 */ /* 0x002e620000002500 */
[----:B------:R-:W-:-:S05]  /*0e30*/  CS2R.32 R68, SR_CgaSize ;  /* 0x0000000000447805 */ /* 0x000fca0000008a00 */
[----:B------:R-:W-:-:S05]  /*0e40*/  IMAD R68, R68, -0xa0, RZ ;  /* 0xffffff6044447824 */ /* 0x000fca00078e02ff */
[----:B------:R-:W-:-:S14]  /*0e50*/  R2UR UR9, R68 ;  /* 0x00000000440972ca */ /* 0x000fdc00000e0000 */
[----:B------:R-:W3:Y:S01]  /*0e60*/  LDCU UR9, c[0x0][UR9+0x2b0] ;  /* 0x00005600090977ac */ /* 0x000ee20008000800 */
[----:B------:R-:W-:Y:S01]  /*0e70*/  NOP ;  /* 0x0000000000007918 */ /* 0x000fe20000000000 */
[----:B------:R-:W-:-:S05]  /*0e80*/  CS2R.32 R68, SR_CgaSize ;  /* 0x0000000000447805 */ /* 0x000fca0000008a00 */
[----:B------:R-:W-:-:S05]  /*0e90*/  IMAD R68, R68, -0xa0, RZ ;  /* 0xffffff6044447824 */ /* 0x000fca00078e02ff */
[----:B------:R-:W-:-:S14]  /*0ea0*/  R2UR UR7, R68 ;  /* 0x00000000440772ca */ /* 0x000fdc00000e0000 */
[----:B------:R-:W2:Y:S01]  /*0eb0*/  LDCU UR7, c[0x0][UR7+0x2b4] ;  /* 0x00005680070777ac */ /* 0x000ea20008000800 */
[----:B------:R-:W4:Y:S08]  /*0ec0*/  S2UR UR4, SR_CTAID.Y ;  /* 0x00000000000479c3 */ /* 0x000f300000002600 */
[----:B------:R-:W2:Y:S01]  /*0ed0*/  LDC R9, c[0x0][0xb24] ;  /* 0x0002c900ff097b82 */ /* 0x000ea20000000800 */
[----:B-1----:R-:W-:-:S02]  /*0ee0*/  I2FP.F32.U32 R4, UR5 ;  /* 0x0000000500047c45 */ /* 0x002fc40008201000 */
[----:B------:R-:W-:-:S05]  /*0ef0*/  CS2R.32 R5, SR_CgaSize ;  /* 0x0000000000057805 */ /* 0x000fca0000008a00 */
[----:B------:R-:W-:-:S06]  /*0f00*/  IMAD R5, R5, -0xa0, RZ ;  /* 0xffffff6005057824 */ /* 0x000fcc00078e02ff */
[----:B------:R-:W1:Y:S01]  /*0f10*/  LDC R5, c[0x0][R5+0x2a0] ;  /* 0x0000a80005057b82 */ /* 0x000e620000000800 */
[----:B------:R-:W-:Y:S01]  /*0f20*/  MOV R21, UR5 ;  /* 0x0000000500157c02 */ /* 0x000fe20008000f00 */
[----:B---3--:R-:W-:Y:S01]  /*0f30*/  FMUL R4, R4, UR9 ;  /* 0x0000000904047c20 */ /* 0x008fe20008400000 */
[----:B----4-:R-:W-:Y:S02]  /*0f40*/  I2FP.F32.U32 R2, UR4 ;  /* 0x0000000400027c45 */ /* 0x010fe40008201000 */
[----:B------:R-:W-:-:S05]  /*0f50*/  CS2R.32 R3, SR_CgaSize ;  /* 0x0000000000037805 */ /* 0x000fca0000008a00 */
[----:B------:R-:W-:-:S06]  /*0f60*/  IMAD R3, R3, -0xa0, RZ ;  /* 0xffffff6003037824 */ /* 0x000fcc00078e02ff */
[----:B------:R-:W3:Y:S01]  /*0f70*/  LDC R3, c[0x0][R3+0x2a4] ;  /* 0x0000a90003037b82 */ /* 0x000ee20000000800 */
[----:B------:R-:W4:Y:S01]  /*0f80*/  F2I.U32.TRUNC.NTZ R68, R4 ;  /* 0x0000000400447305 */ /* 0x000f22000020f000 */
[----:B------:R-:W-:Y:S01]  /*0f90*/  MOV R20, UR4 ;  /* 0x0000000400147c02 */ /* 0x000fe20008000f00 */
[----:B--2---:R-:W-:-:S05]  /*0fa0*/  FMUL R2, R2, UR7 ;  /* 0x0000000702027c20 */ /* 0x004fca0008400000 */
[----:B------:R-:W-:Y:S01]  /*0fb0*/  BAR.SYNC.DEFER_BLOCKING 0x0 ;  /* 0x0000000000007b1d */ /* 0x000fe20000010000 */
[----:B------:R-:W-:-:S05]  /*0fc0*/  ISETP.GE.AND P0, PT, R9, 0x1, PT ;  /* 0x000000010900780c */ /* 0x000fca0003f06270 */
[----:B------:R-:W2:Y:S02]  /*0fd0*/  F2I.U32.TRUNC.NTZ R66, R2 ;  /* 0x0000000200427305 */ /* 0x000ea4000020f000 */
[----:B------:R-:W3:Y:S01]  /*0fe0*/  S2UR UR36, SR_CTAID.Z ;  /* 0x00000000002479c3 */ /* 0x000ee20000002700 */
[----:B----4-:R-:W-:-:S05]  /*0ff0*/  IADD3 R68, PT, PT, -R68, RZ, RZ ;  /* 0x000000ff44447210 */ /* 0x010fca0007ffe1ff */
[----:B-1----:R-:W-:Y:S01]  /*1000*/  IMAD R68, R5, R68, UR5 ;  /* 0x0000000505447e24 */ /* 0x002fe2000f8e0244 */
[----:B--2---:R-:W-:-:S05]  /*1010*/  IADD3 R66, PT, PT, -R66, RZ, RZ ;  /* 0x000000ff42427210 */ /* 0x004fca0007ffe1ff */
[----:B---3--:R-:W-:Y:S01]  /*1020*/  IMAD R66, R3, R66, UR4 ;  /* 0x0000000403427e24 */ /* 0x008fe2000f8e0242 */
[----:B------:R-:W-:Y:S06]  /*1030*/  @!P0 BRA `(.L_x_16) ;  /* 0x0000000000b88947 */ /* 0x000fec0003800000 */
[----:B------:R-:W1:Y:S01]  /*1040*/  LDC.64 R4, c[0x0][0xb18] ;  /* 0x0002c600ff047b82 */ /* 0x000e620000000a00 */
[----:B------:R-:W-:-:S07]  /*1050*/  ISETP.NE.AND P0, PT, R9, 0x1, PT ;  /* 0x000000010900780c */ /* 0x000fce0003f05270 */
[----:B------:R-:W2:Y:S08]  /*1060*/  LDC R10, c[0x0][0xb0c] ;  /* 0x0002c300ff0a7b82 */ /* 0x000eb00000000800 */
[----:B------:R-:W3:Y:S08]  /*1070*/  LDC R11, c[0x0][0x370] ;  /* 0x0000dc00ff0b7b82 */ /* 0x000ef00000000800 */
[----:B------:R-:W4:Y:S01]  /*1080*/  LDC R12, c[0x0][0x374] ;  /* 0x0000dd00ff0c7b82 */ /* 0x000f220000000800 */
[----:B-1----:R-:W-:-:S07]  /*1090*/  ISETP.NE.AND P1, PT, R4, 0x1, PT ;  /* 0x000000010400780c */ /* 0x002fce0003f25270 */
[----:B------:R-:W3:Y:S01]  /*10a0*/  LDC.64 R6, c[0x0][0xb10] ;  /* 0x0002c400ff067b82 */ /* 0x000ee20000000a00 */
[----:B--2---:R-:W-:-:S07]  /*10b0*/  ISETP.NE.AND P2, PT, R10, 0x1, PT ;  /* 0x000000010a00780c */ /* 0x004fce0003f45270 */
[----:B------:R-:W1:Y:S08]  /*10c0*/  LDC R8, c[0x0][0xb20] ;  /* 0x0002c800ff087b82 */ /* 0x000e700000000800 */
[----:B------:R-:W2:Y:S01]  /*10d0*/  LDC.64 R2, c[0x0][0xb28] ;  /* 0x0002ca00ff027b82 */ /* 0x000ea20000000a00 */
[----:B----4-:R-:W-:-:S04]  /*10e0*/  IMAD.HI.U32 R13, R12, R5, RZ ;  /* 0x000000050c0d7227 */ /* 0x010fc800078e00ff */
[----:B------:R-:W-:-:S04]  /*10f0*/  IMAD.HI.U32 R5, R20, R5, RZ ;  /* 0x0000000514057227 */ /* 0x000fc800078e00ff */
[----:B---3--:R-:W-:-:S04]  /*1100*/  IMAD.HI.U32 R14, R11, R6, RZ ;  /* 0x000000060b0e7227 */ /* 0x008fc800078e00ff */
[C---:B------:R-:W-:Y:S01]  /*1110*/  IMAD.HI.U32 R16, R21.reuse, R6, RZ ;  /* 0x0000000615107227 */ /* 0x040fe200078e00ff */
[-C--:B------:R-:W-:Y:S02]  /*1120*/  @P2 SHF.R.U32.HI R11, RZ, R7.reuse, R14 ;  /* 0x00000007ff0b2219 */ /* 0x080fe4000001160e */
[-C--:B-1----:R-:W-:Y:S02]  /*1130*/  @P1 SHF.R.U32.HI R12, RZ, R8.reuse, R13 ;  /* 0x00000008ff0c1219 */ /* 0x082fe4000001160d */
[----:B------:R-:W-:Y:S02]  /*1140*/  SHF.R.U32.HI R5, RZ, R8, R5 ;  /* 0x00000008ff057219 */ /* 0x000fe40000011605 */
[----:B------:R-:W-:Y:S02]  /*1150*/  SHF.R.U32.HI R16, RZ, R7, R16 ;  /* 0x00000007ff107219 */ /* 0x000fe40000011610 */
[----:B------:R-:W-:Y:S01]  /*1160*/  SEL R5, R20, R5, !P1 ;  /* 0x0000000514057207 */ /* 0x000fe20004800000 */
[----:B--2---:R-:W-:Y:S01]  /*1170*/  IMAD.HI.U32 R14, R12, R2, RZ ;  /* 0x000000020c0e7227 */ /* 0x004fe200078e00ff */
[----:B------:R-:W-:-:S02]  /*1180*/  SEL R7, R21, R16, !P2 ;  /* 0x0000001015077207 */ /* 0x000fc40005000000 */
[----:B------:R-:W-:Y:S01]  /*1190*/  IADD3 R13, PT, PT, -R5, RZ, RZ ;  /* 0x000000ff050d7210 */ /* 0x000fe20007ffe1ff */
[----:B------:R-:W-:Y:S01]  /*11a0*/  IMAD.HI.U32 R6, R11, R2, RZ ;  /* 0x000000020b067227 */ /* 0x000fe200078e00ff */
[----:B------:R-:W-:-:S03]  /*11b0*/  @P0 SHF.R.U32.HI R12, RZ, R3, R14 ;  /* 0x00000003ff0c0219 */ /* 0x000fc6000001160e */
[----:B------:R-:W-:Y:S01]  /*11c0*/  IMAD R13, R4, R13, R20 ;  /* 0x0000000d040d7224 */ /* 0x000fe200078e0214 */
[----:B------:R-:W-:Y:S01]  /*11d0*/  @P0 SHF.R.U32.HI R11, RZ, R3, R6 ;  /* 0x00000003ff0b0219 */ /* 0x000fe20000011606 */
[----:B------:R-:W-:-:S04]  /*11e0*/  IMAD R12, R12, R9, RZ ;  /* 0x000000090c0c7224 */ /* 0x000fc800078e02ff */
[----:B------:R-:W-:Y:S01]  /*11f0*/  IMAD R6, R11, R9, RZ ;  /* 0x000000090b067224 */ /* 0x000fe200078e02ff */
[----:B------:R-:W-:-:S04]  /*1200*/  ISETP.GE.AND P1, PT, R5, R12, PT ;  /* 0x0000000c0500720c */ /* 0x000fc80003f26270 */
[----:B------:R-:W-:Y:S01]  /*1210*/  ISETP.GE.OR P1, PT, R7, R6, P1 ;  /* 0x000000060700720c */ /* 0x000fe20000f26670 */
[----:B------:R-:W-:-:S05]  /*1220*/  IMAD.HI.U32 R6, R5, R2, RZ ;  /* 0x0000000205067227 */ /* 0x000fca00078e00ff */
[----:B------:R-:W-:-:S04]  /*1230*/  SHF.R.U32.HI R6, RZ, R3, R6 ;  /* 0x00000003ff067219 */ /* 0x000fc80000011606 */
[----:B------:R-:W-:-:S03]  /*1240*/  SEL R6, R5, R6, !P0 ;  /* 0x0000000605067207 */ /* 0x000fc60004000000 */
[----:B------:R-:W-:Y:S01]  /*1250*/  @!P1 IMAD.HI.U32 R8, R7, R2, RZ ;  /* 0x0000000207089227 */ /* 0x000fe200078e00ff */
[----:B------:R-:W-:-:S04]  /*1260*/  IADD3 R2, PT, PT, -R6, RZ, RZ ;  /* 0x000000ff06027210 */ /* 0x000fc80007ffe1ff */
[----:B------:R-:W-:Y:S01]  /*1270*/  @!P1 SHF.R.U32.HI R8, RZ, R3, R8 ;  /* 0x00000003ff089219 */ /* 0x000fe20000011608 */
[----:B------:R-:W-:-:S03]  /*1280*/  IMAD R2, R9, R2, R5 ;  /* 0x0000000209027224 */ /* 0x000fc600078e0205 */
[----:B------:R-:W-:-:S05]  /*1290*/  @!P1 SEL R3, R7, R8, !P0 ;  /* 0x0000000807039207 */ /* 0x000fca0004000000 */
[--C-:B------:R-:W-:Y:S02]  /*12a0*/  @!P1 IMAD.IADD R6, R6, 0x1, -R3.reuse ;  /* 0x0000000106069824 */ /* 0x100fe400078e0a03 */
[----:B------:R-:W-:Y:S01]  /*12b0*/  @!P1 IMAD R3, R2, R11, R3 ;  /* 0x0000000b02039224 */ /* 0x000fe200078e0203 */
[----:B------:R-:W-:Y:S01]  /*12c0*/  IADD3 R2, PT, PT, -R7, RZ, RZ ;  /* 0x000000ff07027210 */ /* 0x000fe20007ffe1ff */
[----:B------:R-:W-:Y:S02]  /*12d0*/  @!P1 IMAD R5, R6, R9, R7 ;  /* 0x0000000906059224 */ /* 0x000fe400078e0207 */
[----:B------:R-:W-:Y:S02]  /*12e0*/  @!P1 IMAD.MOV.U32 R7, RZ, RZ, R3 ;  /* 0x000000ffff079224 */ /* 0x000fe400078e0003 */
[----:B------:R-:W-:Y:S02]  /*12f0*/  IMAD R2, R10, R2, R21 ;  /* 0x000000020a027224 */ /* 0x000fe400078e0215 */
[----:B------:R-:W-:-:S02]  /*1300*/  IMAD R20, R5, R4, R13 ;  /* 0x0000000405147224 */ /* 0x000fc400078e020d */
[----:B------:R-:W-:Y:S02]  /*1310*/  IMAD R21, R7, R10, R2 ;  /* 0x0000000a07157224 */ /* 0x000fe400078e0202 */
.L_x_16:
[----:B------:R-:W1:Y:S01]  /*1320*/  LDCU UR4, c[0x0][0xb30] ;  /* 0x00016600ff0477ac */ /* 0x000e620008000800 */
[----:B------:R-:W2:Y:S08]  /*1330*/  S2UR UR37, SR_CgaCtaId ;  /* 0x00000000002579c3 */ /* 0x000eb00000008800 */
[----:B------:R-:W3:Y:S01]  /*1340*/  LDC R26, c[0x0][0xb24] ;  /* 0x0002c900ff1a7b82 */ /* 0x000ee20000000800 */
[----:B-1----:R-:W-:-:S09]  /*1350*/  UISETP.NE.AND UP1, UPT, UR4, 0x1, UPT ;  /* 0x000000010400788c */ /* 0x002fd2000bf25270 */
[----:B--2---:R-:W-:Y:S05]  /*1360*/  BRA.U UP1, `(.L_x_17) ;  /* 0x0000000101407547 */ /* 0x004fea000b800000 */
[----:B------:R-:W1:Y:S08]  /*1370*/  LDC.64 R4, c[0x0][0xb10] ;  /* 0x0002c400ff047b82 */ /* 0x000e700000000a00 */
[----:B------:R-:W2:Y:S08]  /*1380*/  LDC.64 R2, c[0x0][0xb18] ;  /* 0x0002c600ff027b82 */ /* 0x000eb00000000a00 */
[----:B------:R-:W4:Y:S08]  /*1390*/  LDC R6, c[0x0][0xb20] ;  /* 0x0002c800ff067b82 */ /* 0x000f300000000800 */
[----:B------:R-:W3:Y:S01]  /*13a0*/  LDC R8, c[0x0][0xb0c] ;  /* 0x0002c300ff087b82 */ /* 0x000ee20000000800 */
[----:B-1----:R-:W-:-:S05]  /*13b0*/  IMAD.HI.U32 R4, R21, R4, RZ ;  /* 0x0000000415047227 */ /* 0x002fca00078e00ff */
[----:B------:R-:W-:Y:S01]  /*13c0*/  SHF.R.U32.HI R4, RZ, R5, R4 ;  /* 0x00000005ff047219 */ /* 0x000fe20000011604 */
[----:B--2---:R-:W-:Y:S01]  /*13d0*/  IMAD.HI.U32 R3, R20, R3, RZ ;  /* 0x0000000314037227 */ /* 0x004fe200078e00ff */
[----:B------:R-:W-:-:S04]  /*13e0*/  ISETP.NE.AND P0, PT, R2, 0x1, PT ;  /* 0x000000010200780c */ /* 0x000fc80003f05270 */
[----:B----4-:R-:W-:-:S04]  /*13f0*/  SHF.R.U32.HI R3, RZ, R6, R3 ;  /* 0x00000006ff037219 */ /* 0x010fc80000011603 */
[----:B------:R-:W-:Y:S02]  /*1400*/  SEL R3, R20, R3, !P0 ;  /* 0x0000000314037207 */ /* 0x000fe40004000000 */
[----:B---3--:R-:W-:-:S04]  /*1410*/  ISETP.NE.AND P1, PT, R8, 0x1, PT ;  /* 0x000000010800780c */ /* 0x008fc80003f25270 */
[----:B------:R-:W-:-:S05]  /*1420*/  SEL R4, R21, R4, !P1 ;  /* 0x0000000415047207 */ /* 0x000fca0004800000 */
[----:B------:R-:W-:Y:S02]  /*1430*/  IMAD.IADD R5, R3, 0x1, -R4 ;  /* 0x0000000103057824 */ /* 0x000fe400078e0a04 */
[----:B------:R-:W-:Y:S02]  /*1440*/  IMAD.IADD R3, R4, 0x1, -R3 ;  /* 0x0000000104037824 */ /* 0x000fe400078e0a03 */
[----:B------:R-:W-:Y:S02]  /*1450*/  IMAD R21, R5, R8, R21 ;  /* 0x0000000805157224 */ /* 0x000fe400078e0215 */
[----:B------:R-:W-:-:S07]  /*1460*/  IMAD R20, R3, R2, R20 ;  /* 0x0000000203147224 */ /* 0x000fce00078e0214 */
.L_x_17:
[----:B------:R-:W-:Y:S01]  /*1470*/  BAR.SYNC.DEFER_BLOCKING 0x0 ;  /* 0x0000000000007b1d */ /* 0x000fe20000010000 */
[----:B------:R-:W-:Y:S01]  /*1480*/  UISETP.NE.AND UP1, UPT, UR8, 0x2, UPT ;  /* 0x000000020800788c */ /* 0x000fe2000bf25270 */
[----:B------:R-:W-:Y:S02]  /*1490*/  ISETP.NE.OR P5, PT, R0, 0x2, !P5 ;  /* 0x000000020000780c */ /* 0x000fe40006fa5670 */
[----:B------:R-:W-:-:S06]  /*14a0*/  LOP3.LUT R2, R79, 0x1f, RZ, 0xc0, !PT ;  /* 0x0000001f4f027812 */ /* 0x000fcc00078ec0ff */
[----:B------:R-:W-:Y:S05]  /*14b0*/  BRA.U UP1, `(.L_x_18) ;  /* 0x0000001501d07547 */ /* 0x000fea000b800000 */
[----:B------:R-:W1:Y:S01]  /*14c0*/  LDCU UR13, c[0x0][0x38c] ;  /* 0x00007180ff0d77ac */ /* 0x000e620008000800 */
[----:B------:R-:W2:Y:S01]  /*14d0*/  LDC R9, c[0x0][0x370] ;  /* 0x0000dc00ff097b82 */ /* 0x000ea20000000800 */
[----:B------:R-:W-:Y:S01]  /*14e0*/  PLOP3.LUT P1, PT, PT, PT, UP2, 0x80, 0x8 ;  /* 0x000000000008781c */ /* 0x000fe20003f2f028 */
[----:B------:R-:W-:Y:S01]  /*14f0*/  HFMA2 R12, -RZ, RZ, 0, 0 ;  /* 0x00000000ff0c7431 */ /* 0x000fe200000001ff */
[----:B------:R-:W-:Y:S01]  /*1500*/  ISETP.EQ.OR P4, PT, R2, RZ, P5 ;  /* 0x000000ff0200720c */ /* 0x000fe20002f82670 */
[----:B------:R-:W-:Y:S01]  /*1510*/  IMAD.MOV.U32 R15, RZ, RZ, 0x1 ;  /* 0x00000001ff0f7424 */ /* 0x000fe200078e00ff */
[----:B------:R-:W-:Y:S01]  /*1520*/  PLOP3.LUT P1, PT, P1, PT, PT, 0x8, 0x80 ;  /* 0x000000000080781c */ /* 0x000fe20000f2e170 */
[----:B------:R-:W-:Y:S01]  /*1530*/  IMAD.MOV.U32 R14, RZ, RZ, RZ ;  /* 0x000000ffff0e7224 */ /* 0x000fe200078e00ff */
[----:B------:R-:W-:Y:S01]  /*1540*/  MOV R8, 0x1 ;  /* 0x0000000100087802 */ /* 0x000fe20000000f00 */
[----:B------:R-:W4:Y:S01]  /*1550*/  LDC R0, c[0x0][0x374] ;  /* 0x0000dd00ff007b82 */ /* 0x000f220000000800 */
[----:B------:R-:W-:Y:S01]  /*1560*/  IMAD.MOV.U32 R10, RZ, RZ, RZ ;  /* 0x000000ffff0a7224 */ /* 0x000fe200078e00ff */
[----:B------:R-:W2:Y:S01]  /*1570*/  LDCU.64 UR22, c[0x0][0x348] ;  /* 0x00006900ff1677ac */ /* 0x000ea20008000a00 */
[----:B------:R-:W-:Y:S01]  /*1580*/  UMOV UR6, URZ ;  /* 0x000000ff00067c82 */ /* 0x000fe20008000000 */
[----:B-1----:R-:W-:-:S04]  /*1590*/  UIADD3 UR5, UPT, UPT, UR13, 0x1f, URZ ;  /* 0x0000001f0d057890 */ /* 0x002fc8000fffe0ff */
[----:B------:R-:W-:-:S04]  /*15a0*/  USHF.R.S32.HI UR4, URZ, 0x1f, UR5 ;  /* 0x0000001fff047899 */ /* 0x000fc80008011405 */
[----:B------:R-:W-:-:S04]  /*15b0*/  ULEA.HI UR4, UR4, UR5, URZ, 0x5 ;  /* 0x0000000504047291 */ /* 0x000fc8000f8f28ff */
[----:B------:R-:W-:Y:S02]  /*15c0*/  USHF.R.S32.HI UR15, URZ, 0x5, UR4 ;  /* 0x00000005ff0f7899 */ /* 0x000fe40008011404 */
[----:B------:R-:W-:Y:S02]  /*15d0*/  UIADD3 UR4, UPT, UPT, UR13, -0x1, URZ ;  /* 0xffffffff0d047890 */ /* 0x000fe4000fffe0ff */
[----:B------:R-:W-:Y:S02]  /*15e0*/  UISETP.LT.U32.AND UP0, UPT, UR15, 0xc, UPT ;  /* 0x0000000c0f00788c */ /* 0x000fe4000bf01070 */
[----:B------:R-:W-:Y:S02]  /*15f0*/  UISETP.GE.U32.AND UP1, UPT, UR4, -0x3f, UPT ;  /* 0xffffffc10400788c */ /* 0x000fe4000bf26070 */
[----:B------:R-:W-:Y:S02]  /*1600*/  USEL UR14, UR15, 0xc, UP0 ;  /* 0x0000000c0f0e7887 */ /* 0x000fe40008000000 */
[----:B------:R-:W-:-:S02]  /*1610*/  UIADD3 UR13, UPT, UPT, UR13, 0x3e, URZ ;  /* 0x0000003e0d0d7890 */ /* 0x000fc4000fffe0ff */
[----:B------:R-:W-:Y:S02]  /*1620*/  UIADD3 UR5, UPT, UPT, UR14, -0x1, URZ ;  /* 0xffffffff0e057890 */ /* 0x000fe4000fffe0ff */
[----:B------:R-:W-:-:S03]  /*1630*/  UIADD3 UR7, UPT, UPT, UR15, -UR14, URZ ;  /* 0x8000000e0f077290 */ /* 0x000fc6000fffe0ff */
[----:B------:R-:W-:-:S04]  /*1640*/  @UP1 UIADD3 UR5, UPT, UPT, UR14, URZ, URZ ;  /* 0x000000ff0e051290 */ /* 0x000fc8000fffe0ff */
[----:B--2---:R-:W-:-:S12]  /*1650*/  UIADD3 UR5, UPT, UPT, UR5, 0x1, URZ ;  /* 0x0000000105057890 */ /* 0x004fd8000fffe0ff */
.L_x_36:
[----:B------:R-:W-:Y:S01]  /*1660*/  UISETP.NE.AND UP0, UPT, UR37, URZ, UPT ;  /* 0x000000ff2500728c */ /* 0x000fe2000bf05270 */
[----:B------:R-:W1:Y:S08]  /*1670*/  S2UR UR37, SR_CgaCtaId ;  /* 0x00000000002579c3 */ /* 0x000e700000008800 */
[----:B------:R-:W-:Y:S05]  /*1680*/  BRA.U UP0, `(.L_x_19) ;  /* 0x0000000100347547 */ /* 0x000fea000b800000 */
[----:B------:R-:W2:Y:S01]  /*1690*/  S2R R2, SR_CgaCtaId ;  /* 0x0000000000027919 */ /* 0x000ea20000008800 */
[----:B------:R-:W-:-:S04]  /*16a0*/  MOV R3, 0x400 ;  /* 0x0000040000037802 */ /* 0x000fc80000000f00 */
[----:B--2---:R-:W-:Y:S02]  /*16b0*/  LEA R3, R2, R3, 0x18 ;  /* 0x0000000302037211 */ /* 0x004fe400078ec0ff */
[----:B------:R-:W-:-:S03]  /*16c0*/  SHF.L.U32 R2, R8, 0x1f, RZ ;  /* 0x0000001f08027819 */ /* 0x000fc600000006ff */
[----:B------:R-:W-:-:S04]  /*16d0*/  IMAD R3, R10, 0x8, R3 ;  /* 0x000000080a037824 */ /* 0x000fc800078e0203 */
[----:B------:R-:W2:Y:S02]  /*16e0*/  SYNCS.PHASECHK.TRANS64.TRYWAIT P0, [R3+URZ+0x170], R2 ;  /* 0x00017002030075a7 */ /* 0x000ea400080011ff */
[----:B--2---:R-:W-:Y:S05]  /*16f0*/  @!P0 BRA `(.L_x_20) ;  /* 0x0000006000148947 */ /* 0x004fea0003800000 */
.L_x_124:
[----:B------:R-:W-:Y:S01]  /*1700*/  VIADD R10, R10, 0x1 ;  /* 0x000000010a0a7836 */ /* 0x000fe20000000000 */
[----:B------:R2:W-:Y:S04]  /*1710*/  SYNCS.ARRIVE.TRANS64.A1T0 RZ, [R3+URZ+0x160], RZ ;  /* 0x000160ff03ff79a7 */ /* 0x0005e800081000ff */
[----:B------:R-:W-:-:S04]  /*1720*/  ISETP.NE.AND P0, PT, R10, 0x2, PT ;  /* 0x000000020a00780c */ /* 0x000fc80003f05270 */
[----:B------:R-:W-:Y:S02]  /*1730*/  SEL R10, R10, RZ, P0 ;  /* 0x000000ff0a0a7207 */ /* 0x000fe40000000000 */
[----:B--2---:R-:W-:-:S04]  /*1740*/  SEL R3, RZ, 0x1, P0 ;  /* 0x00000001ff037807 */ /* 0x004fc80000000000 */
[----:B------:R-:W-:-:S07]  /*1750*/  LOP3.LUT R8, R8, R3, RZ, 0x3c, !PT ;  /* 0x0000000308087212 */ /* 0x000fce00078e3cff */
.L_x_19:
[----:B------:R-:W-:Y:S01]  /*1760*/  UMOV UR4, 0x400 ;  /* 0x0000040000047882 */ /* 0x000fe20000000000 */
[----:B------:R-:W-:Y:S01]  /*1770*/  SHF.L.U32 R2, R15, 0x1f, RZ ;  /* 0x0000001f0f027819 */ /* 0x000fe200000006ff */
[----:B-1----:R-:W-:Y:S01]  /*1780*/  ULEA UR4, UR37, UR4, 0x18 ;  /* 0x0000000425047291 */ /* 0x002fe2000f8ec0ff */
[----:B------:R-:W-:Y:S01]  /*1790*/  R2UR UR34, R21 ;  /* 0x00000000152272ca */ /* 0x000fe200000e0000 */
[----:B------:R-:W-:Y:S01]  /*17a0*/  UISETP.GE.U32.AND UP0, UPT, UR13, 0x3f, UPT ;  /* 0x0000003f0d00788c */ /* 0x000fe2000bf06070 */
[----:B------:R-:W-:Y:S01]  /*17b0*/  R2UR UR18, R20 ;  /* 0x00000000141272ca */ /* 0x000fe200000e0000 */
[----:B------:R-:W-:Y:S01]  /*17c0*/  ULEA UR8, UR6, UR4, 0x3 ;  /* 0x0000000406087291 */ /* 0x000fe2000f8e18ff */
[----:B------:R-:W-:-:S08]  /*17d0*/  UMOV UR21, URZ ;  /* 0x000000ff00157c82 */ /* 0x000fd00008000000 */
[----:B------:R1:W2:Y:S01]  /*17e0*/  SYNCS.PHASECHK.TRANS64.TRYWAIT P0, [UR8+0x60], R2 ;  /* 0x00006002ff0075a7 */ /* 0x0002a20008001108 */
[----:B------:R-:W-:Y:S02]  /*17f0*/  USHF.L.U32 UR34, UR34, 0x6, URZ ;  /* 0x0000000622227899 */ /* 0x000fe400080006ff */
[----:B------:R-:W-:Y:S01]  /*1800*/  USHF.L.U32 UR18, UR18, 0x6, URZ ;  /* 0x0000000612127899 */ /* 0x000fe200080006ff */
[----:B------:R-:W-:Y:S11]  /*1810*/  BRA.U !UP0, `(.L_x_21) ;  /* 0x0000000108d47547 */ /* 0x000ff6000b800000 */
[----:B------:R-:W-:Y:S02]  /*1820*/  UIADD3 UR26, UPT, UPT, UR34, 0x20, URZ ;  /* 0x00000020221a7890 */ /* 0x000fe4000fffe0ff */
[----:B------:R-:W-:Y:S01]  /*1830*/  UIADD3 UR10, UPT, UPT, UR18, 0x20, URZ ;  /* 0x00000020120a7890 */ /* 0x000fe2000fffe0ff */
[----:B------:R-:W-:Y:S01]  /*1840*/  UMOV UR29, URZ ;  /* 0x000000ff001d7c82 */ /* 0x000fe20008000000 */
[----:B------:R-:W-:-:S10]  /*1850*/  UMOV UR42, UR6 ;  /* 0x00000006002a7c82 */ /* 0x000fd40008000000 */
.L_x_26:
[----:B-1----:R-:W-:Y:S01]  /*1860*/  ULEA UR33, UR42, UR4, 0x3 ;  /* 0x000000042a217291 */ /* 0x002fe2000f8e18ff */
[----:B--2---:R-:W-:Y:S01]  /*1870*/  @!P5 MOV R3, 0x4000 ;  /* 0x000040000003d802 */ /* 0x004fe20000000f00 */
[----:B--2---:R-:W-:Y:S10]  /*1880*/  @P0 BRA `(.L_x_22) ;  /* 0x00000000000c0947 */ /* 0x004ff40003800000 */
[----:B------:R-:W-:-:S04]  /*1890*/  SHF.L.U32 R5, R15, 0x1f, RZ ;  /* 0x0000001f0f057819 */ /* 0x000fc800000006ff */
[----:B------:R-:W2:Y:S02]  /*18a0*/  SYNCS.PHASECHK.TRANS64.TRYWAIT P0, [UR33+0x60], R5 ;  /* 0x00006005ff0075a7 */ /* 0x000ea40008001121 */
[----:B--2---:R-:W-:Y:S05]  /*18b0*/  @!P0 BRA `(.L_x_23) ;  /* 0x0000005c00b88947 */ /* 0x004fea0003800000 */
.L_x_22:
[----:B------:R2:W-:Y:S01]  /*18c0*/  @!P5 SYNCS.ARRIVE.TRANS64 RZ, [UR33], R3 ;  /* 0x00000003ffffd9a7 */ /* 0x0005e20008000021 */
[----:B------:R-:W-:Y:S04]  /*18d0*/  BSSY.RECONVERGENT B0, `(.L_x_24) ;  /* 0x0000003000007945 */ /* 0x000fe80003800200 */
[----:B------:R-:W-:Y:S05]  /*18e0*/  @P4 BRA `(.L_x_25) ;  /* 0x0000000000044947 */ /* 0x000fea0003800000 */
[----:B------:R-:W-:Y:S05]  /*18f0*/  BPT.TRAP 0x1 ;  /* 0x000000040000795c */ /* 0x000fea0000300000 */
.L_x_25:
[----:B------:R-:W-:Y:S05]  /*1900*/  BSYNC.RECONVERGENT B0 ;  /* 0x0000000000007941 */ /* 0x000fea0003800200 */
.L_x_24:
[----:B------:R-:W-:Y:S02]  /*1910*/  UIADD3 UR6, UPT, UPT, UR42, 0x1, URZ ;  /* 0x000000012a067890 */ /* 0x000fe4000fffe0ff */
[----:B------:R-:W-:Y:S02]  /*1920*/  UIADD3 UR40, UP1, UPT, UR22, 0x80, URZ ;  /* 0x0000008016287890 */ /* 0x000fe4000ff3e0ff */
[----:B------:R-:W-:Y:S02]  /*1930*/  UISETP.NE.AND UP0, UPT, UR6, 0xc, UPT ;  /* 0x0000000c0600788c */ /* 0x000fe4000bf05270 */
[----:B------:R-:W-:Y:S02]  /*1940*/  USHF.L.U32 UR35, UR29, 0x5, URZ ;  /* 0x000000051d237899 */ /* 0x000fe400080006ff */
[----:B------:R-:W-:Y:S02]  /*1950*/  USEL UR9, URZ, 0x1, UP0 ;  /* 0x00000001ff097887 */ /* 0x000fe40008000000 */
[----:B------:R-:W-:-:S02]  /*1960*/  USEL UR6, UR6, URZ, UP0 ;  /* 0x000000ff06067287 */ /* 0x000fc40008000000 */
[----:B------:R-:W-:Y:S02]  /*1970*/  UIADD3 UR38, UP0, UPT, UR22, 0x180, URZ ;  /* 0x0000018016267890 */ /* 0x000fe4000ff1e0ff */
[----:B------:R-:W-:Y:S01]  /*1980*/  ULEA UR8, UR6, UR4, 0x3 ;  /* 0x0000000406087291 */ /* 0x000fe2000f8e18ff */
[----:B------:R-:W-:Y:S01]  /*1990*/  LOP3.LUT R15, R15, UR9, RZ, 0x3c, !PT ;  /* 0x000000090f0f7c12 */ /* 0x000fe2000f8e3cff */
[----:B------:R-:W-:Y:S02]  /*19a0*/  UIADD3.X UR41, UPT, UPT, URZ, UR23, URZ, UP1, !UPT ;  /* 0x00000017ff297290 */ /* 0x000fe40008ffe4ff */
[----:B------:R-:W-:Y:S01]  /*19b0*/  UIADD3.X UR39, UPT, UPT, URZ, UR23, URZ, UP0, !UPT ;  /* 0x00000017ff277290 */ /* 0x000fe200087fe4ff */
[----:B-1----:R-:W-:Y:S01]  /*19c0*/  SHF.L.U32 R2, R15, 0x1f, RZ ;  /* 0x0000001f0f027819 */ /* 0x002fe200000006ff */
[----:B------:R-:W-:Y:S01]  /*19d0*/  UMOV UR30, 0x0 ;  /* 0x00000000001e7882 */ /* 0x000fe20000000000 */
[----:B------:R-:W-:Y:S01]  /*19e0*/  UMOV UR31, 0x10000000 ;  /* 0x10000000001f7882 */ /* 0x000fe20000000000 */
[----:B------:R-:W-:Y:S01]  /*19f0*/  UMOV UR25, UR33 ;  /* 0x0000002100197c82 */ /* 0x000fe20008000000 */
[----:B------:R1:W1:Y:S01]  /*1a00*/  SYNCS.PHASECHK.TRANS64.TRYWAIT P0, [UR8+0x60], R2 ;  /* 0x00006002ff0075a7 */ /* 0x0002620008001108 */
[----:B------:R-:W-:Y:S01]  /*1a10*/  ULEA UR8, UR42, UR4, 0xd ;  /* 0x000000042a087291 */ /* 0x000fe2000f8e68ff */
[----:B------:R-:W-:Y:S01]  /*1a20*/  UMOV UR28, UR36 ;  /* 0x00000024001c7c82 */ /* 0x000fe20008000000 */
[----:B------:R-:W-:-:S02]  /*1a30*/  UMOV UR27, UR35 ;  /* 0x00000023001b7c82 */ /* 0x000fc40008000000 */
[----:B------:R-:W-:Y:S02]  /*1a40*/  UIADD3 UR32, UPT, UPT, UR8, 0x6800, URZ ;  /* 0x0000680008207890 */ /* 0x000fe4000fffe0ff */
[----:B------:R-:W-:Y:S02]  /*1a50*/  UIADD3 UR24, UPT, UPT, UR8, 0x7800, URZ ;  /* 0x0000780008187890 */ /* 0x000fe4000fffe0ff */
[----:B------:R-:W-:Y:S02]  /*1a60*/  UIADD3 UR16, UPT, UPT, UR8, 0x1e800, URZ ;  /* 0x0001e80008107890 */ /* 0x000fe4000fffe0ff */
[----:B------:R-:W-:Y:S01]  /*1a70*/  UIADD3 UR8, UPT, UPT, UR8, 0x1f800, URZ ;  /* 0x0001f80008087890 */ /* 0x000fe2000fffe0ff */
[----:B------:R-:W-:Y:S01]  /*1a80*/  UMOV UR17, UR33 ;  /* 0x0000002100117c82 */ /* 0x000fe20008000000 */
[----:B------:R-:W-:Y:S01]  /*1a90*/  UMOV UR20, UR36 ;  /* 0x0000002400147c82 */ /* 0x000fe20008000000 */
[----:B------:R-:W-:Y:S01]  /*1aa0*/  UMOV UR19, UR35 ;  /* 0x0000002300137c82 */ /* 0x000fe20008000000 */
[----:B------:R1:W-:Y:S01]  /*1ab0*/  UTMALDG.3D [UR32], [UR40], desc[UR30] ;  /* 0x00001e20280075b4 */ /* 0x0003e20008011000 */
[----:B------:R-:W-:Y:S01]  /*1ac0*/  UMOV UR12, UR36 ;  /* 0x00000024000c7c82 */ /* 0x000fe20008000000 */
[----:B------:R-:W-:Y:S01]  /*1ad0*/  UMOV UR9, UR33 ;  /* 0x0000002100097c82 */ /* 0x000fe20008000000 */
[----:B------:R-:W-:Y:S01]  /*1ae0*/  UMOV UR11, UR35 ;  /* 0x00000023000b7c82 */ /* 0x000fe20008000000 */
[----:B------:R-:W-:Y:S01]  /*1af0*/  UIADD3 UR29, UPT, UPT, UR29, 0x1, URZ ;  /* 0x000000011d1d7890 */ /* 0x000fe2000fffe0ff */
[----:B------:R-:W-:Y:S01]  /*1b00*/  UMOV UR21, UR5 ;  /* 0x0000000500157c82 */ /* 0x000fe20008000000 */
[----:B------:R-:W-:Y:S01]  /*1b10*/  UMOV UR42, UR6 ;  /* 0x00000006002a7c82 */ /* 0x000fe20008000000 */
[----:B------:R1:W-:Y:S01]  /*1b20*/  UTMALDG.3D [UR24], [UR40], desc[UR30] ;  /* 0x00001e18280075b4 */ /* 0x0003e20008011000 */
[----:B------:R-:W-:Y:S01]  /*1b30*/  UISETP.NE.AND UP0, UPT, UR29, UR5, UPT ;  /* 0x000000051d00728c */ /* 0x000fe2000bf05270 */
[----:B------:R1:W-:Y:S01]  /*1b40*/  UTMALDG.3D [UR16], [UR38], desc[UR30] ;  /* 0x00001e10260075b4 */ /* 0x0003e20008011000 */
[----:B------:R1:W-:Y:S07]  /*1b50*/  UTMALDG.3D [UR8], [UR38], desc[UR30] ;  /* 0x00001e08260075b4 */ /* 0x0003ee0008011000 */
[----:B------:R-:W-:Y:S05]  /*1b60*/  BRA.U UP0, `(.L_x_26) ;  /* 0xfffffffd003c7547 */ /* 0x000fea000b83ffff */
.L_x_21:
[----:B-1----:R-:W-:Y:S01]  /*1b70*/  ULEA UR8, UR6, UR4, 0x3 ;  /* 0x0000000406087291 */ /* 0x002fe2000f8e18ff */
[----:B------:R-:W-:Y:S01]  /*1b80*/  SHF.L.U32 R2, R15, 0x1f, RZ ;  /* 0x0000001f0f027819 */ /* 0x000fe200000006ff */
[----:B------:R-:W-:Y:S01]  /*1b90*/  @!P1 SYNCS.ARRIVE.TRANS64.A1T0 RZ, [UR4+0xf8], RZ ;  /* 0x0000f8ffffff99a7 */ /* 0x000fe20008100004 */
[----:B------:R-:W-:-:S06]  /*1ba0*/  UISETP.GT.AND UP0, UPT, UR15, UR14, UPT ;  /* 0x0000000e0f00728c */ /* 0x000fcc000bf04270 */
[----:B--2---:R1:W2:Y:S03]  /*1bb0*/  SYNCS.PHASECHK.TRANS64.TRYWAIT P0, [UR8+0x60], R2 ;  /* 0x00006002ff0075a7 */ /* 0x0042a60008001108 */
[----:B------:R-:W-:Y:S05]  /*1bc0*/  BRA.U !UP0, `(.L_x_27) ;  /* 0x0000000108d07547 */ /* 0x000fea000b800000 */
[----:B------:R-:W-:Y:S02]  /*1bd0*/  UIADD3 UR29, UPT, UPT, UR7, UR21, URZ ;  /* 0x00000015071d7290 */ /* 0x000fe4000fffe0ff */
[----:B------:R-:W-:Y:S02]  /*1be0*/  UIADD3 UR26, UPT, UPT, UR34, 0x20, URZ ;  /* 0x00000020221a7890 */ /* 0x000fe4000fffe0ff */
[----:B------:R-:W-:Y:S01]  /*1bf0*/  UIADD3 UR10, UPT, UPT, UR18, 0x20, URZ ;  /* 0x00000020120a7890 */ /* 0x000fe2000fffe0ff */
[----:B------:R-:W-:-:S11]  /*1c00*/  UMOV UR42, UR6 ;  /* 0x00000006002a7c82 */ /* 0x000fd60008000000 */
.L_x_32:
[----:B-1----:R-:W-:Y:S01]  /*1c10*/  ULEA UR33, UR42, UR4, 0x3 ;  /* 0x000000042a217291 */ /* 0x002fe2000f8e18ff */
[----:B--2---:R-:W-:Y:S01]  /*1c20*/  @!P5 MOV R3, 0x4000 ;  /* 0x000040000003d802 */ /* 0x004fe20000000f00 */
[----:B--2---:R-:W-:Y:S10]  /*1c30*/  @P0 BRA `(.L_x_28) ;  /* 0x00000000000c0947 */ /* 0x004ff40003800000 */
[----:B------:R-:W-:-:S04]  /*1c40*/  SHF.L.U32 R5, R15, 0x1f, RZ ;  /* 0x0000001f0f057819 */ /* 0x000fc800000006ff */
[----:B------:R-:W2:Y:S02]  /*1c50*/  SYNCS.PHASECHK.TRANS64.TRYWAIT P0, [UR33+0x60], R5 ;  /* 0x00006005ff0075a7 */ /* 0x000ea40008001121 */
[----:B--2---:R-:W-:Y:S05]  /*1c60*/  @!P0 BRA `(.L_x_29) ;  /* 0x0000005800e48947 */ /* 0x004fea0003800000 */
.L_x_28:
[----:B------:R2:W-:Y:S01]  /*1c70*/  @!P5 SYNCS.ARRIVE.TRANS64 RZ, [UR33], R3 ;  /* 0x00000003ffffd9a7 */ /* 0x0005e20008000021 */
[----:B------:R-:W-:Y:S04]  /*1c80*/  BSSY.RECONVERGENT B0, `(.L_x_30) ;  /* 0x0000003000007945 */ /* 0x000fe80003800200 */
[----:B------:R-:W-:Y:S05]  /*1c90*/  @P4 BRA `(.L_x_31) ;  /* 0x0000000000044947 */ /* 0x000fea0003800000 */
[----:B------:R-:W-:Y:S05]  /*1ca0*/  BPT.TRAP 0x1 ;  /* 0x000000040000795c */ /* 0x000fea0000300000 */
.L_x_31:
[----:B------:R-:W-:Y:S05]  /*1cb0*/  BSYNC.RECONVERGENT B0 ;  /* 0x0000000000007941 */ /* 0x000fea0003800200 */
.L_x_30:
        /* <DEDUP_REMOVED lines=32> */
[----:B------:R1:W-:Y:S02]  /*1ec0*/  UTMALDG.3D [UR24], [UR40], desc[UR30] ;  /* 0x00001e18280075b4 */ /* 0x0003e40008011000 */
[----:B------:R-:W-:Y:S01]  /*1ed0*/  UISETP.NE.AND UP0, UPT, UR21, UR29, UPT ;  /* 0x0000001d1500728c */ /* 0x000fe2000bf05270 */
[----:B------:R1:W-:Y:S01]  /*1ee0*/  UTMALDG.3D [UR16], [UR38], desc[UR30] ;  /* 0x00001e10260075b4 */ /* 0x0003e20008011000 */
[----:B------:R1:W-:Y:S07]  /*1ef0*/  UTMALDG.3D [UR8], [UR38], desc[UR30] ;  /* 0x00001e08260075b4 */ /* 0x0003ee0008011000 */
[----:B------:R-:W-:Y:S05]  /*1f00*/  BRA.U UP0, `(.L_x_32) ;  /* 0xfffffffd00407547 */ /* 0x000fea000b83ffff */
.L_x_27:
[----:B-1----:R-:W-:Y:S01]  /*1f10*/  LEA R2, R14, UR4, 0x3 ;  /* 0x000000040e027c11 */ /* 0x002fe2000f8e18ff */
[----:B------:R-:W-:Y:S01]  /*1f20*/  NOP ;  /* 0x0000000000007918 */ /* 0x000fe20000000000 */
[----:B--2---:R-:W-:Y:S02]  /*1f30*/  SHF.L.U32 R3, R12, 0x1f, RZ ;  /* 0x0000001f0c037819 */ /* 0x004fe400000006ff */
[----:B------:R-:W-:Y:S02]  /*1f40*/  LEA R4, R14, UR4, 0x4 ;  /* 0x000000040e047c11 */ /* 0x000fe4000f8e20ff */
[----:B------:R-:W1:Y:S02]  /*1f50*/  SYNCS.PHASECHK.TRANS64.TRYWAIT P0, [R2+URZ+0x100], R3 ;  /* 0x00010003020075a7 */ /* 0x000e6400080011ff */
[----:B-1----:R-:W-:Y:S05]  /*1f60*/  @!P0 BRA `(.L_x_33) ;  /* 0x00000058003c8947 */ /* 0x002fea0003800000 */
.L_x_127:
[----:B------:R-:W2:Y:S01]  /*1f70*/  LDS.128 R4, [R4+0x190] ;  /* 0x0001900004047984 */ /* 0x000ea20000000c00 */
[----:B---3--:R-:W-:Y:S01]  /*1f80*/  ISETP.GE.AND P0, PT, R26, 0x1, PT ;  /* 0x000000011a00780c */ /* 0x008fe20003f06270 */
[----:B-1----:R-:W-:Y:S01]  /*1f90*/  VIADD R2, R2, 0x110 ;  /* 0x0000011002027836 */ /* 0x002fe20000000000 */
[----:B------:R-:W-:Y:S01]  /*1fa0*/  @!PT LDS RZ, [RZ] ;  /* 0x00000000fffff984 */ /* 0x000fe20000000800 */
[----:B------:R-:W-:Y:S01]  /*1fb0*/  @!PT LDS RZ, [RZ] ;  /* 0x00000000fffff984 */ /* 0x000fe20000000800 */
[----:B------:R-:W-:Y:S01]  /*1fc0*/  @!PT LDS RZ, [RZ] ;  /* 0x00000000fffff984 */ /* 0x000fe20000000800 */
[----:B------:R-:W-:Y:S01]  /*1fd0*/  @!PT LDS RZ, [RZ] ;  /* 0x00000000fffff984 */ /* 0x000fe20000000800 */
[----:B------:R1:W-:Y:S06]  /*1fe0*/  MEMBAR.ALL.CTA ;  /* 0x0000000000007992 */ /* 0x0003ec0000008000 */
[----:B-1----:R-:W1:Y:S01]  /*1ff0*/  FENCE.VIEW.ASYNC.S ;  /* 0x00000000000073c6 */ /* 0x002e620000000000 */
[----:B------:R-:W-:-:S04]  /*2000*/  PRMT R2, RZ, 0x654, R2 ;  /* 0x00000654ff027816 */ /* 0x000fc80000000002 */
[----:B-1----:R1:W-:Y:S01]  /*2010*/  SYNCS.ARRIVE.TRANS64.RED.A1T0 RZ, [R2+URZ], RZ ;  /* 0x000000ff02ff79a7 */ /* 0x0023e200081004ff */
[----:B--2---:R-:W-:-:S13]  /*2020*/  LOP3.LUT P2, RZ, R6, 0x1, RZ, 0xc0, !PT ;  /* 0x0000000106ff7812 */ /* 0x004fda000784c0ff */
[----:B------:R-:W-:Y:S01]  /*2030*/  @P2 SHF.R.U32.HI R3, RZ, 0x10, R5 ;  /* 0x00000010ff032819 */ /* 0x000fe20000011605 */
[----:B------:R-:W-:Y:S01]  /*2040*/  VOTEU.ANY UP0, P2 ;  /* 0x0000000000ff7886 */ /* 0x000fe20001000100 */
[----:B------:R-:W-:Y:S02]  /*2050*/  @P2 MOV R13, R4 ;  /* 0x00000004000d2202 */ /* 0x000fe40000000f00 */
[----:B------:R-:W-:Y:S02]  /*2060*/  @P2 R2UR.BROADCAST UR8, R3 ;  /* 0x00000000030822ca */ /* 0x000fe400008e0000 */
[----:B------:R-:W-:-:S11]  /*2070*/  @P2 LOP3.LUT R11, R5, 0xffff, RZ, 0xc0, !PT ;  /* 0x0000ffff050b2812 */ /* 0x000fd600078ec0ff */
[----:B------:R-:W-:Y:S01]  /*2080*/  @UP0 UMOV UR36, UR8 ;  /* 0x0000000800240c82 */ /* 0x000fe20008000000 */
[----:B-1----:R-:W-:Y:S05]  /*2090*/  @!P0 BRA `(.L_x_34) ;  /* 0x0000000000b88947 */ /* 0x002fea0003800000 */
[----:B------:R-:W4:Y:S01]  /*20a0*/  LDC.64 R4, c[0x0][0xb18] ;  /* 0x0002c600ff047b82 */ /* 0x000f220000000a00 */
[----:B------:R-:W-:-:S07]  /*20b0*/  ISETP.NE.AND P3, PT, R26, 0x1, PT ;  /* 0x000000011a00780c */ /* 0x000fce0003f65270 */
[----:B------:R-:W1:Y:S08]  /*20c0*/  LDC.64 R6, c[0x0][0xb10] ;  /* 0x0002c400ff067b82 */ /* 0x000e700000000a00 */
[----:B------:R-:W2:Y:S08]  /*20d0*/  LDC R16, c[0x0][0xb20] ;  /* 0x0002c800ff107b82 */ /* 0x000eb00000000800 */
[----:B------:R-:W3:Y:S01]  /*20e0*/  LDC R18, c[0x0][0xb0c] ;  /* 0x0002c300ff127b82 */ /* 0x000ee20000000800 */
[----:B----4-:R-:W-:Y:S01]  /*20f0*/  IMAD.HI.U32 R17, R0, R5, RZ ;  /* 0x0000000500117227 */ /* 0x010fe200078e00ff */
[----:B------:R-:W-:-:S03]  /*2100*/  ISETP.NE.AND P0, PT, R4, 0x1, PT ;  /* 0x000000010400780c */ /* 0x000fc60003f05270 */
[----:B------:R-:W-:-:S03]  /*2110*/  IMAD.HI.U32 R5, R11, R5, RZ ;  /* 0x000000050b057227 */ /* 0x000fc600078e00ff */
[----:B------:R-:W4:Y:S01]  /*2120*/  LDC.64 R2, c[0x0][0xb28] ;  /* 0x0002ca00ff027b82 */ /* 0x000f220000000a00 */
[----:B-1----:R-:W-:-:S04]  /*2130*/  IMAD.HI.U32 R20, R9, R6, RZ ;  /* 0x0000000609147227 */ /* 0x002fc800078e00ff */
[----:B------:R-:W-:Y:S01]  /*2140*/  IMAD.HI.U32 R22, R13, R6, RZ ;  /* 0x000000060d167227 */ /* 0x000fe200078e00ff */
[----:B------:R-:W-:Y:S02]  /*2150*/  SHF.R.U32.HI R20, RZ, R7, R20 ;  /* 0x00000007ff147219 */ /* 0x000fe40000011614 */
[-C--:B--2---:R-:W-:Y:S02]  /*2160*/  SHF.R.U32.HI R17, RZ, R16.reuse, R17 ;  /* 0x00000010ff117219 */ /* 0x084fe40000011611 */
[----:B------:R-:W-:Y:S02]  /*2170*/  SHF.R.U32.HI R16, RZ, R16, R5 ;  /* 0x00000010ff107219 */ /* 0x000fe40000011605 */
[----:B------:R-:W-:Y:S02]  /*2180*/  SEL R17, R0, R17, !P0 ;  /* 0x0000001100117207 */ /* 0x000fe40004000000 */
[----:B------:R-:W-:Y:S02]  /*2190*/  SHF.R.U32.HI R22, RZ, R7, R22 ;  /* 0x00000007ff167219 */ /* 0x000fe40000011616 */
[----:B---3--:R-:W-:-:S02]  /*21a0*/  ISETP.NE.AND P1, PT, R18, 0x1, PT ;  /* 0x000000011200780c */ /* 0x008fc40003f25270 */
[----:B------:R-:W-:Y:S02]  /*21b0*/  SEL R5, R11, R16, !P0 ;  /* 0x000000100b057207 */ /* 0x000fe40004000000 */
[----:B------:R-:W-:Y:S02]  /*21c0*/  SEL R19, R9, R20, !P1 ;  /* 0x0000001409137207 */ /* 0x000fe40004800000 */
[----:B------:R-:W-:Y:S01]  /*21d0*/  SEL R7, R13, R22, !P1 ;  /* 0x000000160d077207 */ /* 0x000fe20004800000 */
[----:B----4-:R-:W-:-:S04]  /*21e0*/  IMAD.HI.U32 R20, R17, R2, RZ ;  /* 0x0000000211147227 */ /* 0x010fc800078e00ff */
[----:B------:R-:W-:Y:S01]  /*21f0*/  IMAD.HI.U32 R6, R19, R2, RZ ;  /* 0x0000000213067227 */ /* 0x000fe200078e00ff */
[----:B------:R-:W-:-:S04]  /*2200*/  @P3 SHF.R.U32.HI R17, RZ, R3, R20 ;  /* 0x00000003ff113219 */ /* 0x000fc80000011614 */
        /* <DEDUP_REMOVED lines=8> */
[----:B------:R-:W-:-:S04]  /*2290*/  @!P0 IMAD.HI.U32 R16, R7, R2, RZ ;  /* 0x0000000207108227 */ /* 0x000fc800078e00ff */
[----:B------:R-:W-:Y:S01]  /*22a0*/  IMAD.MOV R2, RZ, RZ, -R6 ;  /* 0x000000ffff027224 */ /* 0x000fe200078e0a06 */
[----:B------:R-:W-:-:S03]  /*22b0*/  @!P0 SHF.R.U32.HI R16, RZ, R3, R16 ;  /* 0x00000003ff108219 */ /* 0x000fc60000011610 */
[----:B------:R-:W-:Y:S01]  /*22c0*/  IMAD R2, R26, R2, R5 ;  /* 0x000000021a027224 */ /* 0x000fe200078e0205 */
[----:B------:R-:W-:Y:S02]  /*22d0*/  @!P0 SEL R3, R7, R16, !P3 ;  /* 0x0000001007038207 */ /* 0x000fe40005800000 */
[----:B------:R-:W-:-:S03]  /*22e0*/  IADD3 R16, PT, PT, -R5, RZ, RZ ;  /* 0x000000ff05107210 */ /* 0x000fc60007ffe1ff */
[--C-:B------:R-:W-:Y:S02]  /*22f0*/  @!P0 IMAD.IADD R6, R6, 0x1, -R3.reuse ;  /* 0x0000000106068824 */ /* 0x100fe400078e0a03 */
[----:B------:R-:W-:Y:S01]  /*2300*/  @!P0 IMAD R3, R2, R19, R3 ;  /* 0x0000001302038224 */ /* 0x000fe200078e0203 */
[----:B------:R-:W-:Y:S01]  /*2310*/  IADD3 R2, PT, PT, -R7, RZ, RZ ;  /* 0x000000ff07027210 */ /* 0x000fe20007ffe1ff */
[----:B------:R-:W-:Y:S02]  /*2320*/  @!P0 IMAD R5, R26, R6, R7 ;  /* 0x000000061a058224 */ /* 0x000fe400078e0207 */
[----:B------:R-:W-:Y:S02]  /*2330*/  IMAD R11, R4, R16, R11 ;  /* 0x00000010040b7224 */ /* 0x000fe400078e020b */
[----:B------:R-:W-:Y:S02]  /*2340*/  @!P0 IMAD.MOV.U32 R7, RZ, RZ, R3 ;  /* 0x000000ffff078224 */ /* 0x000fe400078e0003 */
[----:B------:R-:W-:-:S02]  /*2350*/  IMAD R2, R18, R2, R13 ;  /* 0x0000000212027224 */ /* 0x000fc400078e020d */
[----:B------:R-:W-:Y:S02]  /*2360*/  IMAD R11, R5, R4, R11 ;  /* 0x00000004050b7224 */ /* 0x000fe400078e020b */
[----:B------:R-:W-:Y:S02]  /*2370*/  IMAD R13, R7, R18, R2 ;  /* 0x00000012070d7224 */ /* 0x000fe400078e0202 */
.L_x_34:
[----:B------:R-:W1:Y:S02]  /*2380*/  LDCU UR8, c[0x0][0xb30] ;  /* 0x00016600ff0877ac */ /* 0x000e640008000800 */
[----:B-1----:R-:W-:-:S09]  /*2390*/  UISETP.NE.AND UP0, UPT, UR8, 0x1, UPT ;  /* 0x000000010800788c */ /* 0x002fd2000bf05270 */
[----:B------:R-:W-:Y:S05]  /*23a0*/  BRA.U UP0, `(.L_x_35) ;  /* 0x0000000100407547 */ /* 0x000fea000b800000 */
[----:B------:R-:W1:Y:S08]  /*23b0*/  LDC.64 R4, c[0x0][0xb10] ;  /* 0x0002c400ff047b82 */ /* 0x000e700000000a00 */
[----:B------:R-:W2:Y:S08]  /*23c0*/  LDC.64 R2, c[0x0][0xb18] ;  /* 0x0002c600ff027b82 */ /* 0x000eb00000000a00 */
[----:B------:R-:W3:Y:S08]  /*23d0*/  LDC R6, c[0x0][0xb20] ;  /* 0x0002c800ff067b82 */ /* 0x000ef00000000800 */
[----:B------:R-:W4:Y:S01]  /*23e0*/  LDC R16, c[0x0][0xb0c] ;  /* 0x0002c300ff107b82 */ /* 0x000f220000000800 */
[----:B-1----:R-:W-:-:S05]  /*23f0*/  IMAD.HI.U32 R4, R13, R4, RZ ;  /* 0x000000040d047227 */ /* 0x002fca00078e00ff */
[----:B------:R-:W-:Y:S01]  /*2400*/  SHF.R.U32.HI R4, RZ, R5, R4 ;  /* 0x00000005ff047219 */ /* 0x000fe20000011604 */
[----:B--2---:R-:W-:Y:S01]  /*2410*/  IMAD.HI.U32 R3, R11, R3, RZ ;  /* 0x000000030b037227 */ /* 0x004fe200078e00ff */
[----:B------:R-:W-:-:S04]  /*2420*/  ISETP.NE.AND P0, PT, R2, 0x1, PT ;  /* 0x000000010200780c */ /* 0x000fc80003f05270 */
[----:B---3--:R-:W-:-:S04]  /*2430*/  SHF.R.U32.HI R6, RZ, R6, R3 ;  /* 0x00000006ff067219 */ /* 0x008fc80000011603 */
[----:B------:R-:W-:Y:S02]  /*2440*/  SEL R3, R11, R6, !P0 ;  /* 0x000000060b037207 */ /* 0x000fe40004000000 */
[----:B----4-:R-:W-:-:S04]  /*2450*/  ISETP.NE.AND P1, PT, R16, 0x1, PT ;  /* 0x000000011000780c */ /* 0x010fc80003f25270 */
[----:B------:R-:W-:-:S05]  /*2460*/  SEL R4, R13, R4, !P1 ;  /* 0x000000040d047207 */ /* 0x000fca0004800000 */
[----:B------:R-:W-:Y:S02]  /*2470*/  IMAD.IADD R5, R3, 0x1, -R4 ;  /* 0x0000000103057824 */ /* 0x000fe400078e0a04 */
[----:B------:R-:W-:Y:S02]  /*2480*/  IMAD.IADD R3, R4, 0x1, -R3 ;  /* 0x0000000104037824 */ /* 0x000fe400078e0a03 */
[----:B------:R-:W-:Y:S02]  /*2490*/  IMAD R13, R5, R16, R13 ;  /* 0x00000010050d7224 */ /* 0x000fe400078e020d */
[----:B------:R-:W-:-:S07]  /*24a0*/  IMAD R11, R3, R2, R11 ;  /* 0x00000002030b7224 */ /* 0x000fce00078e020b */
.L_x_35:
[----:B------:R-:W-:Y:S01]  /*24b0*/  VIADD R14, R14, 0x1 ;  /* 0x000000010e0e7836 */ /* 0x000fe20000000000 */
[----:B------:R-:W-:Y:S01]  /*24c0*/  PLOP3.LUT P1, PT, PT, PT, PT, 0x80, 0x8 ;  /* 0x000000000008781c */ /* 0x000fe20003f2f070 */
[----:B------:R-:W-:Y:S02]  /*24d0*/  IMAD.IADD R21, R13, 0x1, R68 ;  /* 0x000000010d157824 */ /* 0x000fe400078e0244 */
[----:B------:R-:W-:Y:S01]  /*24e0*/  IMAD.IADD R20, R11, 0x1, R66 ;  /* 0x000000010b147824 */ /* 0x000fe200078e0242 */
[----:B------:R-:W-:-:S04]  /*24f0*/  ISETP.NE.AND P0, PT, R14, 0x2, PT ;  /* 0x000000020e00780c */ /* 0x000fc80003f05270 */
[----:B------:R-:W-:Y:S02]  /*2500*/  SEL R3, RZ, 0x1, P0 ;  /* 0x00000001ff037807 */ /* 0x000fe40000000000 */
[----:B------:R-:W-:Y:S02]  /*2510*/  SEL R14, R14, RZ, P0 ;  /* 0x000000ff0e0e7207 */ /* 0x000fe40000000000 */
[----:B------:R-:W-:Y:S01]  /*2520*/  LOP3.LUT R12, R12, R3, RZ, 0x3c, !PT ;  /* 0x000000030c0c7212 */ /* 0x000fe200078e3cff */
[----:B------:R-:W-:Y:S06]  /*2530*/  @P2 BRA `(.L_x_36) ;  /* 0xfffffff000482947 */ /* 0x000fec000383ffff */
[----:B------:R-:W-:Y:S01]  /*2540*/  UIADD3 UR4, UPT, UPT, UR4, 0x60, URZ ;  /* 0x0000006004047890 */ /* 0x000fe2000fffe0ff */
[----:B------:R-:W-:-:S03]  /*2550*/  SHF.L.U32 R3, R15, 0x1f, RZ ;  /* 0x0000001f0f037819 */ /* 0x000fc600000006ff */
[----:B------:R-:W-:-:S09]  /*2560*/  ULEA UR5, UR6, UR4, 0x3 ;  /* 0x0000000406057291 */ /* 0x000fd2000f8e18ff */
[----:B------:R-:W1:Y:S02]  /*2570*/  SYNCS.PHASECHK.TRANS64.TRYWAIT P0, [UR5], R3 ;  /* 0x00000003ff0075a7 */ /* 0x000e640008001105 */
[----:B-1----:R-:W-:Y:S05]  /*2580*/  @!P0 BRA `(.L_x_37) ;  /* 0x0000005000c88947 */ /* 0x002fea0003800000 */
.L_x_129:
[----:B------:R-:W-:-:S04]  /*2590*/  UIADD3 UR6, UPT, UPT, UR6, 0x1, URZ ;  /* 0x0000000106067890 */ /* 0x000fc8000fffe0ff */
[----:B------:R-:W-:-:S04]  /*25a0*/  UISETP.NE.AND UP0, UPT, UR6, 0xc, UPT ;  /* 0x0000000c0600788c */ /* 0x000fc8000bf05270 */
[----:B------:R-:W-:Y:S02]  /*25b0*/  USEL UR7, URZ, 0x1, UP0 ;  /* 0x00000001ff077887 */ /* 0x000fe40008000000 */
[----:B------:R-:W-:-:S04]  /*25c0*/  USEL UR6, UR6, URZ, UP0 ;  /* 0x000000ff06067287 */ /* 0x000fc80008000000 */
[----:B------:R-:W-:Y:S01]  /*25d0*/  ULEA UR5, UR6, UR4, 0x3 ;  /* 0x0000000406057291 */ /* 0x000fe2000f8e18ff */
[----:B------:R-:W-:-:S04]  /*25e0*/  LOP3.LUT R2, R15, UR7, RZ, 0x3c, !PT ;  /* 0x000000070f027c12 */ /* 0x000fc8000f8e3cff */
[----:B-1----:R-:W-:-:S04]  /*25f0*/  SHF.L.U32 R3, R2, 0x1f, RZ ;  /* 0x0000001f02037819 */ /* 0x002fc800000006ff */
[----:B------:R-:W1:Y:S02]  /*2600*/  SYNCS.PHASECHK.TRANS64.TRYWAIT P0, [UR5], R3 ;  /* 0x00000003ff0075a7 */ /* 0x000e640008001105 */
[----:B-1----:R-:W-:Y:S05]  /*2610*/  @!P0 BRA `(.L_x_38) ;  /* 0x0000005000bc8947 */ /* 0x002fea0003800000 */
.L_x_131:
        /* <DEDUP_REMOVED lines=9> */
.L_x_133:
        /* <DEDUP_REMOVED lines=9> */
.L_x_135:
        /* <DEDUP_REMOVED lines=9> */
.L_x_137:
        /* <DEDUP_REMOVED lines=9> */
.L_x_139:
        /* <DEDUP_REMOVED lines=9> */
.L_x_141:
        /* <DEDUP_REMOVED lines=9> */
.L_x_143:
        /* <DEDUP_REMOVED lines=9> */
.L_x_145:
        /* <DEDUP_REMOVED lines=9> */
.L_x_147:
        /* <DEDUP_REMOVED lines=9> */
.L_x_149:
[----:B------:R-:W-:-:S04]  /*2b30*/  UIADD3 UR6, UPT, UPT, UR6, 0x1, URZ ;  /* 0x0000000106067890 */ /* 0x000fc8000fffe0ff */
[----:B------:R-:W-:-:S04]  /*2b40*/  UISETP.NE.AND UP0, UPT, UR6, 0xc, UPT ;  /* 0x0000000c0600788c */ /* 0x000fc8000bf05270 */
[----:B------:R-:W-:Y:S02]  /*2b50*/  USEL UR5, URZ, 0x1, UP0 ;  /* 0x00000001ff057887 */ /* 0x000fe40008000000 */
[----:B------:R-:W-:-:S04]  /*2b60*/  USEL UR6, UR6, URZ, UP0 ;  /* 0x000000ff06067287 */ /* 0x000fc80008000000 */
[----:B------:R-:W-:Y:S01]  /*2b70*/  ULEA UR6, UR6, UR4, 0x3 ;  /* 0x0000000406067291 */ /* 0x000fe2000f8e18ff */
[----:B-1----:R-:W-:-:S04]  /*2b80*/  LOP3.LUT R3, R2, UR5, RZ, 0x3c, !PT ;  /* 0x0000000502037c12 */ /* 0x002fc8000f8e3cff */
[----:B------:R-:W-:Y:S01]  /*2b90*/  SHF.L.U32 R3, R3, 0x1f, RZ ;  /* 0x0000001f03037819 */ /* 0x000fe200000006ff */
[----:B----4-:R-:W-:-:S07]  /*2ba0*/  IMAD.U32 R0, RZ, RZ, UR6 ;  /* 0x00000006ff007e24 */ /* 0x010fce000f8e00ff */
.L_x_48:
[----:B-1----:R1:W2:Y:S02]  /*2bb0*/  SYNCS.PHASECHK.TRANS64.TRYWAIT P0, [R0+URZ], R3 ;  /* 0x00000003000075a7 */ /* 0x0022a400080011ff */
[----:B--2---:R-:W-:Y:S05]  /*2bc0*/  @!P0 NANOSLEEP.SYNCS 0x989680 ;  /* 0x009896800000895d */ /* 0x004fea0003900000 */
[----:B------:R-:W2:Y:S02]  /*2bd0*/  @!P0 SYNCS.PHASECHK.TRANS64 P0, [R0+URZ], R3 ;  /* 0x00000003000085a7 */ /* 0x000ea400080010ff */
[----:B--2---:R-:W-:Y:S05]  /*2be0*/  @P0 EXIT ;  /* 0x000000000000094d */ /* 0x004fea0003800000 */
[----:B------:R-:W-:Y:S05]  /*2bf0*/  BRA `(.L_x_48) ;  /* 0xfffffffc00ec7947 */ /* 0x000fea000383ffff */
.L_x_18:
[----:B------:R-:W-:-:S04]  /*2c00*/  UISETP.NE.AND UP1, UPT, UR37, URZ, UPT ;  /* 0x000000ff2500728c */ /* 0x000fc8000bf25270 */
[----:B------:R-:W-:-:S09]  /*2c10*/  UISETP.NE.OR UP1, UPT, UR8, 0x1, UP1 ;  /* 0x000000010800788c */ /* 0x000fd20008f25670 */
[----:B------:R-:W-:Y:S05]  /*2c20*/  BRA.U UP1, `(.L_x_49) ;  /* 0x0000000501487547 */ /* 0x000fea000b800000 */
[----:B------:R-:W-:Y:S01]  /*2c30*/  ISETP.NE.AND P2, PT, R2, RZ, PT ;  /* 0x000000ff0200720c */ /* 0x000fe20003f45270 */
[----:B------:R-:W-:Y:S01]  /*2c40*/  IMAD.MOV.U32 R12, RZ, RZ, 0x1 ;  /* 0x00000001ff0c7424 */ /* 0x000fe200078e00ff */
[----:B------:R-:W-:Y:S02]  /*2c50*/  CS2R R10, SRZ ;  /* 0x00000000000a7805 */ /* 0x000fe4000001ff00 */
[----:B------:R-:W-:Y:S01]  /*2c60*/  CS2R R8, SRZ ;  /* 0x0000000000087805 */ /* 0x000fe2000001ff00 */
[----:B------:R-:W-:Y:S01]  /*2c70*/  UMOV UR4, 0x400 ;  /* 0x0000040000047882 */ /* 0x000fe20000000000 */
[----:B------:R-:W-:Y:S01]  /*2c80*/  UMOV UR6, URZ ;  /* 0x000000ff00067c82 */ /* 0x000fe20008000000 */
[----:B------:R-:W-:-:S12]  /*2c90*/  ULEA UR37, UR37, UR4, 0x18 ;  /* 0x0000000425257291 */ /* 0x000fd8000f8ec0ff */
.L_x_53:
[----:B------:R-:W-:Y:S02]  /*2ca0*/  LEA R0, R8, UR37, 0x3 ;  /* 0x0000002508007c11 */ /* 0x000fe4000f8e18ff */
[----:B------:R-:W-:-:S03]  /*2cb0*/  SHF.L.U32 R5, R9, 0x1f, RZ ;  /* 0x0000001f09057819 */ /* 0x000fc600000006ff */
[----:B------:R-:W-:Y:S01]  /*2cc0*/  VIADD R4, R0, 0x170 ;  /* 0x0000017000047836 */ /* 0x000fe20000000000 */
[----:B------:R-:W1:Y:S02]  /*2cd0*/  SYNCS.PHASECHK.TRANS64.TRYWAIT P0, [R0+URZ+0x160], R5 ;  /* 0x00016005000075a7 */ /* 0x000e6400080011ff */
[----:B-1----:R-:W-:Y:S05]  /*2ce0*/  @!P0 BRA `(.L_x_50) ;  /* 0x0000004c00f88947 */ /* 0x002fea0003800000 */
.L_x_150:
[----:B------:R-:W-:Y:S01]  /*2cf0*/  ULEA UR5, UR6, UR37, 0x3 ;  /* 0x0000002506057291 */ /* 0x000fe2000f8e18ff */
[----:B------:R-:W-:Y:S02]  /*2d00*/  PRMT R4, RZ, 0x654, R4 ;  /* 0x00000654ff047816 */ /* 0x000fe40000000004 */
[----:B-1----:R-:W-:Y:S01]  /*2d10*/  SHF.L.U32 R5, R12, 0x1f, RZ ;  /* 0x0000001f0c057819 */ /* 0x002fe200000006ff */
[----:B------:R-:W-:Y:S01]  /*2d20*/  UIADD3 UR4, UPT, UPT, UR5, 0x100, URZ ;  /* 0x0000010005047890 */ /* 0x000fe2000fffe0ff */
[----:B------:R1:W-:Y:S05]  /*2d30*/  SYNCS.ARRIVE.TRANS64.RED.A1T0 RZ, [R4+URZ], RZ ;  /* 0x000000ff04ff79a7 */ /* 0x0003ea00081004ff */
[----:B------:R-:W-:Y:S01]  /*2d40*/  IMAD.U32 R7, RZ, RZ, UR4 ;  /* 0x00000004ff077e24 */ /* 0x000fe2000f8e00ff */
[----:B------:R-:W2:Y:S04]  /*2d50*/  SYNCS.PHASECHK.TRANS64.TRYWAIT P0, [UR5+0x110], R5 ;  /* 0x00011005ff0075a7 */ /* 0x000ea80008001105 */
[----:B------:R-:W-:Y:S01]  /*2d60*/  PRMT R6, R2, 0x654, R7 ;  /* 0x0000065402067816 */ /* 0x000fe20000000007 */
[----:B-1----:R-:W-:Y:S01]  /*2d70*/  @!P2 IMAD.MOV.U32 R4, RZ, RZ, 0x10 ;  /* 0x00000010ff04a424 */ /* 0x002fe200078e00ff */
[----:B--2---:R-:W-:Y:S06]  /*2d80*/  @!P0 BRA `(.L_x_51) ;  /* 0x0000004c00e48947 */ /* 0x004fec0003800000 */
.L_x_152:
[----:B------:R-:W-:Y:S01]  /*2d90*/  ULEA UR4, UR6, UR37, 0x4 ;  /* 0x0000002506047291 */ /* 0x000fe2000f8e20ff */
[----:B------:R-:W-:Y:S01]  /*2da0*/  SEL R3, R6, R3, !P2 ;  /* 0x0000000306037207 */ /* 0x000fe20005000000 */
[----:B------:R-:W-:Y:S01]  /*2db0*/  UIADD3 UR5, UPT, UPT, UR5, 0x100, URZ ;  /* 0x0000010005057890 */ /* 0x000fe2000fffe0ff */
[----:B-1----:R-:W-:Y:S01]  /*2dc0*/  LEA R0, R11, UR37, 0x3 ;  /* 0x000000250b007c11 */ /* 0x002fe2000f8e18ff */
[----:B------:R-:W-:Y:S01]  /*2dd0*/  UIADD3 UR4, UPT, UPT, UR4, 0x190, URZ ;  /* 0x0000019004047890 */ /* 0x000fe2000fffe0ff */
[----:B------:R-:W-:Y:S01]  /*2de0*/  SHF.L.U32 R5, R10, 0x1f, RZ ;  /* 0x0000001f0a057819 */ /* 0x000fe200000006ff */
[----:B------:R1:W-:Y:S01]  /*2df0*/  @!P2 SYNCS.ARRIVE.TRANS64.RED RZ, [R3+URZ], R4 ;  /* 0x0000000403ffa9a7 */ /* 0x0003e200080004ff */
[----:B------:R-:W-:Y:S01]  /*2e00*/  UIADD3 UR6, UPT, UPT, UR6, 0x1, URZ ;  /* 0x0000000106067890 */ /* 0x000fe2000fffe0ff */
[----:B------:R-:W-:-:S03]  /*2e10*/  VIADD R8, R8, 0x1 ;  /* 0x0000000108087836 */ /* 0x000fc60000000000 */
[----:B------:R-:W-:Y:S02]  /*2e20*/  UISETP.NE.AND UP0, UPT, UR6, 0x2, UPT ;  /* 0x000000020600788c */ /* 0x000fe4000bf05270 */
[----:B------:R-:W-:Y:S06]  /*2e30*/  UGETNEXTWORKID.BROADCAST [UR4], [UR5] ;  /* 0x00000000040073ca */ /* 0x000fec0008000100 */
[----:B------:R-:W-:Y:S01]  /*2e40*/  USEL UR4, URZ, 0x1, UP0 ;  /* 0x00000001ff047887 */ /* 0x000fe20008000000 */
[----:B------:R-:W-:Y:S01]  /*2e50*/  ISETP.NE.AND P0, PT, R8, 0x2, PT ;  /* 0x000000020800780c */ /* 0x000fe20003f05270 */
[----:B------:R-:W-:Y:S01]  /*2e60*/  USEL UR6, UR6, URZ, UP0 ;  /* 0x000000ff06067287 */ /* 0x000fe20008000000 */
[----:B------:R-:W2:Y:S03]  /*2e70*/  SYNCS.PHASECHK.TRANS64.TRYWAIT P1, [R0+URZ+0x100], R5 ;  /* 0x00010005000075a7 */ /* 0x000ea600080211ff */
[----:B------:R-:W-:Y:S01]  /*2e80*/  LOP3.LUT R12, R12, UR4, RZ, 0x3c, !PT ;  /* 0x000000040c0c7c12 */ /* 0x000fe2000f8e3cff */
[----:B-12---:R-:W-:Y:S07]  /*2e90*/  @!P1 BRA `(.L_x_52) ;  /* 0x0000004c00b89947 */ /* 0x006fee0003800000 */
.L_x_153:
[C---:B------:R-:W-:Y:S01]  /*2ea0*/  LEA R4, R11.reuse, UR37, 0x4 ;  /* 0x000000250b047c11 */ /* 0x040fe2000f8e20ff */
[----:B-1----:R-:W-:Y:S01]  /*2eb0*/  VIADD R0, R0, 0x110 ;  /* 0x0000011000007836 */ /* 0x002fe20000000000 */
[----:B------:R-:W-:Y:S01]  /*2ec0*/  SEL R8, R8, RZ, P0 ;  /* 0x000000ff08087207 */ /* 0x000fe20000000000 */
[----:B------:R-:W-:-:S03]  /*2ed0*/  VIADD R11, R11, 0x1 ;  /* 0x000000010b0b7836 */ /* 0x000fc60000000000 */
[----:B------:R-:W1:Y:S01]  /*2ee0*/  LDS.128 R4, [R4+0x190] ;  /* 0x0001900004047984 */ /* 0x000e620000000c00 */
[----:B------:R-:W-:Y:S02]  /*2ef0*/  PRMT R0, RZ, 0x654, R0 ;  /* 0x00000654ff007816 */ /* 0x000fe40000000000 */
[C---:B------:R-:W-:Y:S01]  /*2f00*/  ISETP.NE.AND P1, PT, R11.reuse, 0x2, PT ;  /* 0x000000020b00780c */ /* 0x040fe20003f25270 */
[----:B------:R-:W-:Y:S01]  /*2f10*/  @!PT LDS RZ, [RZ] ;  /* 0x00000000fffff984 */ /* 0x000fe20000000800 */
[----:B------:R-:W-:Y:S01]  /*2f20*/  @!PT LDS RZ, [RZ] ;  /* 0x00000000fffff984 */ /* 0x000fe20000000800 */
[----:B------:R-:W-:Y:S01]  /*2f30*/  @!PT LDS RZ, [RZ] ;  /* 0x00000000fffff984 */ /* 0x000fe20000000800 */
[----:B------:R-:W-:Y:S01]  /*2f40*/  @!PT LDS RZ, [RZ] ;  /* 0x00000000fffff984 */ /* 0x000fe20000000800 */
[----:B------:R2:W-:Y:S06]  /*2f50*/  MEMBAR.ALL.CTA ;  /* 0x0000000000007992 */ /* 0x0005ec0000008000 */
[----:B--2---:R-:W2:Y:S01]  /*2f60*/  FENCE.VIEW.ASYNC.S ;  /* 0x00000000000073c6 */ /* 0x004ea20000000000 */
[----:B------:R-:W-:Y:S01]  /*2f70*/  SEL R11, R11, RZ, P1 ;  /* 0x000000ff0b0b7207 */ /* 0x000fe20000800000 */
[----:B--2---:R2:W-:Y:S01]  /*2f80*/  SYNCS.ARRIVE.TRANS64.RED.A1T0 RZ, [R0+URZ], RZ ;  /* 0x000000ff00ff79a7 */ /* 0x0045e200081004ff */
[----:B-1----:R-:W-:-:S02]  /*2f90*/  LOP3.LUT P3, RZ, R6, 0x1, RZ, 0xc0, !PT ;  /* 0x0000000106ff7812 */ /* 0x002fc4000786c0ff */
[----:B------:R-:W-:-:S04]  /*2fa0*/  SEL R5, RZ, 0x1, P1 ;  /* 0x00000001ff057807 */ /* 0x000fc80000800000 */
[----:B------:R-:W-:Y:S02]  /*2fb0*/  LOP3.LUT R10, R10, R5, RZ, 0x3c, !PT ;  /* 0x000000050a0a7212 */ /* 0x000fe400078e3cff */
[----:B--2---:R-:W-:-:S04]  /*2fc0*/  SEL R0, RZ, 0x1, P0 ;  /* 0x00000001ff007807 */ /* 0x004fc80000000000 */
[----:B------:R-:W-:Y:S01]  /*2fd0*/  LOP3.LUT R9, R9, R0, RZ, 0x3c, !PT ;  /* 0x0000000009097212 */ /* 0x000fe200078e3cff */
[----:B------:R-:W-:Y:S06]  /*2fe0*/  @P3 BRA `(.L_x_53) ;  /* 0xfffffffc002c3947 */ /* 0x000fec000383ffff */
[----:B------:R-:W-:Y:S01]  /*2ff0*/  ULEA UR5, UR6, UR37, 0x3 ;  /* 0x0000002506057291 */ /* 0x000fe2000f8e18ff */
[----:B------:R-:W-:-:S08]  /*3000*/  SHF.L.U32 R3, R12, 0x1f, RZ ;  /* 0x0000001f0c037819 */ /* 0x000fd000000006ff */
[----:B------:R-:W1:Y:S02]  /*3010*/  SYNCS.PHASECHK.TRANS64 P0, [UR5+0x110], R3 ;  /* 0x00011003ff0075a7 */ /* 0x000e640008001005 */
[----:B-1----:R-:W-:Y:S05]  /*3020*/  @P0 BRA `(.L_x_54) ;  /* 0x0000000000080947 */ /* 0x002fea0003800000 */
[----:B------:R-:W1:Y:S02]  /*3030*/  SYNCS.PHASECHK.TRANS64.TRYWAIT P0, [UR5+0x110], R3 ;  /* 0x00011003ff0075a7 */ /* 0x000e640008001105 */
[----:B-1----:R-:W-:Y:S05]  /*3040*/  @!P0 BRA `(.L_x_55) ;  /* 0x0000004c00608947 */ /* 0x002fea0003800000 */
.L_x_54:
[----:B------:R-:W-:-:S04]  /*3050*/  UIADD3 UR4, UPT, UPT, UR6, 0x1, URZ ;  /* 0x0000000106047890 */ /* 0x000fc8000fffe0ff */
[----:B------:R-:W-:-:S04]  /*3060*/  UISETP.NE.AND UP0, UPT, UR4, 0x2, UPT ;  /* 0x000000020400788c */ /* 0x000fc8000bf05270 */
[----:B------:R-:W-:Y:S02]  /*3070*/  USEL UR7, URZ, 0x1, UP0 ;  /* 0x00000001ff077887 */ /* 0x000fe40008000000 */
[----:B------:R-:W-:-:S04]  /*3080*/  USEL UR4, UR4, URZ, UP0 ;  /* 0x000000ff04047287 */ /* 0x000fc80008000000 */
[----:B------:R-:W-:Y:S01]  /*3090*/  ULEA UR4, UR4, UR37, 0x3 ;  /* 0x0000002504047291 */ /* 0x000fe2000f8e18ff */
[----:B-1----:R-:W-:-:S04]  /*30a0*/  LOP3.LUT R3, R12, UR7, RZ, 0x3c, !PT ;  /* 0x000000070c037c12 */ /* 0x002fc8000f8e3cff */
[----:B------:R-:W-:-:S04]  /*30b0*/  SHF.L.U32 R0, R3, 0x1f, RZ ;  /* 0x0000001f03007819 */ /* 0x000fc800000006ff */
[----:B------:R-:W1:Y:S02]  /*30c0*/  SYNCS.PHASECHK.TRANS64 P0, [UR4+0x110], R0 ;  /* 0x00011000ff0075a7 */ /* 0x000e640008001004 */
[----:B-1----:R-:W-:Y:S05]  /*30d0*/  @P0 EXIT ;  /* 0x000000000000094d */ /* 0x002fea0003800000 */
[----:B------:R-:W-:Y:S02]  /*30e0*/  SHF.L.U32 R3, R3, 0x1f, RZ ;  /* 0x0000001f03037819 */ /* 0x000fe400000006ff */
[----:B------:R-:W-:-:S07]  /*30f0*/  MOV R0, UR4 ;  /* 0x0000000400007c02 */ /* 0x000fce0008000f00 */
.L_x_56:
[----:B-1----:R1:W2:Y:S02]  /*3100*/  SYNCS.PHASECHK.TRANS64.TRYWAIT P0, [R0+URZ+0x110], R3 ;  /* 0x00011003000075a7 */ /* 0x0022a400080011ff */
[----:B--2---:R-:W-:Y:S05]  /*3110*/  @!P0 NANOSLEEP.SYNCS 0x989680 ;  /* 0x009896800000895d */ /* 0x004fea0003900000 */
[----:B------:R-:W2:Y:S02]  /*3120*/  @!P0 SYNCS.PHASECHK.TRANS64 P0, [R0+URZ+0x110], R3 ;  /* 0x00011003000085a7 */ /* 0x000ea400080010ff */
[----:B--2---:R-:W-:Y:S05]  /*3130*/  @P0 EXIT ;  /* 0x000000000000094d */ /* 0x004fea0003800000 */
[----:B------:R-:W-:Y:S05]  /*3140*/  BRA `(.L_x_56) ;  /* 0xfffffffc00ec7947 */ /* 0x000fea000383ffff */
.L_x_49:
[----:B------:R-:W-:-:S09]  /*3150*/  UISETP.NE.AND UP1, UPT, UR8, URZ, UPT ;  /* 0x000000ff0800728c */ /* 0x000fd2000bf25270 */
[----:B------:R-:W-:Y:S05]  /*3160*/  BRA.U UP1, `(.L_x_57) ;  /* 0x0000000d01cc7547 */ /* 0x000fea000b800000 */
[----:B------:R-:W-:Y:S01]  /*3170*/  UMOV UR4, 0x40 ;  /* 0x0000004000047882 */ /* 0x000fe20000000000 */
[----:B------:R-:W-:Y:S01]  /*3180*/  NOP ;  /* 0x0000000000007918 */ /* 0x000fe20000000000 */
[----:B------:R-:W-:Y:S01]  /*3190*/  ULEA UR4, UR37, UR4, 0x18 ;  /* 0x0000000425047291 */ /* 0x000fe2000f8ec0ff */
[----:B------:R-:W-:Y:S02]  /*31a0*/  UMOV UR5, 0x400 ;  /* 0x0000040000057882 */ /* 0x000fe40000000000 */
[----:B------:R-:W-:-:S06]  /*31b0*/  ULEA UR37, UR37, UR5, 0x18 ;  /* 0x0000000525257291 */ /* 0x000fcc000f8ec0ff */
[----:B------:R-:W1:Y:S02]  /*31c0*/  LDS.U8 R0, [UR4+0x1c] ;  /* 0x00001c04ff007984 */ /* 0x000e640008000000 */
[----:B-1----:R-:W-:-:S13]  /*31d0*/  ISETP.NE.AND P0, PT, R0, RZ, PT ;  /* 0x000000ff0000720c */ /* 0x002fda0003f05270 */
[----:B------:R-:W-:Y:S05]  /*31e0*/  @P0 BRA `(.L_x_58) ;  /* 0x0000000000580947 */ /* 0x000fea0003800000 */
[----:B------:R-:W-:-:S13]  /*31f0*/  ELECT P0, URZ, PT ;  /* 0x0000000000ff782f */ /* 0x000fda0003800000 */
[----:B------:R-:W-:Y:S05]  /*3200*/  @!P0 BRA `(.L_x_59) ;  /* 0x0000000000608947 */ /* 0x000fea0003800000 */
[----:B------:R-:W-:Y:S01]  /*3210*/  UMOV UR5, 0x10 ;  /* 0x0000001000057882 */ /* 0x000fe20000000000 */
[----:B------:R-:W-:Y:S01]  /*3220*/  HFMA2 R0, -RZ, RZ, 0, 5.9604644775390625e-08 ;  /* 0x00000001ff007431 */ /* 0x000fe200000001ff */
[----:B------:R-:W-:-:S03]  /*3230*/  MOV R2, 0xffff ;  /* 0x0000ffff00027802 */ /* 0x000fc60000000f00 */
[----:B------:R-:W-:Y:S04]  /*3240*/  DEPBAR.LE SB1, 0x36 ;  /* 0x00009d800000791a */ /* 0x000fe80000000000 */
[----:B------:R-:W1:Y:S02]  /*3250*/  UTCATOMSWS.FIND_AND_SET.ALIGN UP0, UR5, UR5 ;  /* 0x00000005000575e3 */ /* 0x000e640008000800 */
[----:B-1----:R-:W-:Y:S01]  /*3260*/  MOV R3, UR5 ;  /* 0x0000000500037c02 */ /* 0x002fe20008000f00 */
[----:B------:R-:W-:Y:S06]  /*3270*/  BRA.U UP0, `(.L_x_60) ;  /* 0x0000000100187547 */ /* 0x000fec000b800000 */
.L_x_61:
[----:B------:R-:W-:Y:S05]  /*3280*/  NANOSLEEP 0x64 ;  /* 0x000000640000795d */ /* 0x000fea0003800000 */
[----:B------:R-:W-:-:S05]  /*3290*/  UMOV UR5, 0x10 ;  /* 0x0000001000057882 */ /* 0x000fca0000000000 */
[----:B------:R-:W-:Y:S04]  /*32a0*/  DEPBAR.LE SB1, 0x36 ;  /* 0x00009d800000791a */ /* 0x000fe80000000000 */
[----:B------:R-:W1:Y:S02]  /*32b0*/  UTCATOMSWS.FIND_AND_SET.ALIGN UP0, UR5, UR5 ;  /* 0x00000005000575e3 */ /* 0x000e640008000800 */
[----:B-1----:R-:W-:Y:S01]  /*32c0*/  MOV R3, UR5 ;  /* 0x0000000500037c02 */ /* 0x002fe20008000f00 */
[----:B------:R-:W-:Y:S05]  /*32d0*/  BRA.U !UP0, `(.L_x_61) ;  /* 0xfffffffd08e87547 */ /* 0x000fea000b83ffff */
.L_x_60:
[-C--:B------:R-:W-:Y:S02]  /*32e0*/  SHF.L.U32 R2, R2, R3.reuse, RZ ;  /* 0x0000000302027219 */ /* 0x080fe400000006ff */
[----:B------:R-:W-:Y:S01]  /*32f0*/  SHF.L.U32 R0, R0, R3, RZ ;  /* 0x0000000300007219 */ /* 0x000fe200000006ff */
[----:B------:R-:W-:Y:S02]  /*3300*/  IMAD.SHL.U32 R3, R3, 0x20, RZ ;  /* 0x0000002003037824 */ /* 0x000fe400078e00ff */
[----:B------:R1:W-:Y:S04]  /*3310*/  ATOMS.OR RZ, [UR4+0x14], R2 ;  /* 0x00001402ffff798c */ /* 0x0003e8000b000004 */
[----:B------:R1:W-:Y:S04]  /*3320*/  ATOMS.OR RZ, [UR4+0x18], R0 ;  /* 0x00001800ffff798c */ /* 0x0003e8000b000004 */
[----:B------:R1:W-:Y:S01]  /*3330*/  STS [UR37+0x1b0], R3 ;  /* 0x0001b003ff007988 */ /* 0x0003e20008000825 */
[----:B------:R-:W-:Y:S05]  /*3340*/  BRA `(.L_x_59) ;  /* 0x0000000000107947 */ /* 0x000fea0003800000 */
.L_x_58:
[----:B------:R-:W-:Y:S02]  /*3350*/  MOV R0, 0xffffffff ;  /* 0xffffffff00007802 */ /* 0x000fe40000000f00 */
[----:B------:R-:W-:-:S03]  /*3360*/  MOV R2, 0x3390 ;  /* 0x0000339000027802 */ /* 0x000fc60000000f00 */
[----:B------:R1:W-:Y:S04]  /*3370*/  STS [UR37+0x1b0], R0 ;  /* 0x0001b000ff007988 */ /* 0x0003e80008000825 */
[----:B-1-3-5:R-:W-:Y:S05]  /*3380*/  CALL.REL.NOINC `($__internal_1_$__cuda_sm10x_tcgen05_guardrail_trap_phase_invalid_during_alloc) ;  /* 0x0000005000347944 */ /* 0x02afea0003c00000 */
.L_x_59:
[----:B------:R-:W-:Y:S05]  /*3390*/  WARPSYNC.ALL ;  /* 0x0000000000007948 */ /* 0x000fea0003800000 */
[----:B------:R-:W2:Y:S01]  /*33a0*/  S2UR UR5, SR_CgaCtaId ;  /* 0x00000000000579c3 */ /* 0x000ea20000008800 */
[----:B------:R-:W-:Y:S01]  /*33b0*/  UMOV UR4, 0x400 ;  /* 0x0000040000047882 */ /* 0x000fe20000000000 */
[----:B------:R-:W-:-:S06]  /*33c0*/  NOP ;  /* 0x0000000000007918 */ /* 0x000fcc0000000000 */
[----:B------:R-:W-:Y:S06]  /*33d0*/  BAR.ARV 0x6, 0xa0 ;  /* 0x0182800000007b1d */ /* 0x000fec0000002000 */
[----:B------:R-:W4:Y:S01]  /*33e0*/  LDCU UR7, c[0x0][0x38c] ;  /* 0x00007180ff0777ac */ /* 0x000f220008000800 */
[----:B------:R-:W-:Y:S01]  /*33f0*/  IMAD.MOV.U32 R11, RZ, RZ, 0x1 ;  /* 0x00000001ff0b7424 */ /* 0x000fe200078e00ff */
[----:B------:R-:W-:Y:S01]  /*3400*/  CS2R R8, SRZ ;  /* 0x0000000000087805 */ /* 0x000fe2000001ff00 */
[----:B------:R-:W-:Y:S01]  /*3410*/  IMAD.MOV.U32 R10, RZ, RZ, RZ ;  /* 0x000000ffff0a7224 */ /* 0x000fe200078e00ff */
[----:B------:R-:W3:Y:S01]  /*3420*/  LDCU UR6, c[0x0][0x38c] ;  /* 0x00007180ff0677ac */ /* 0x000ee20008000800 */
[----:B------:R-:W-:Y:S01]  /*3430*/  UMOV UR15, URZ ;  /* 0x000000ff000f7c82 */ /* 0x000fe20008000000 */
[----:B------:R-:W-:Y:S01]  /*3440*/  UMOV UR14, URZ ;  /* 0x000000ff000e7c82 */ /* 0x000fe20008000000 */
[----:B--2---:R-:W-:Y:S01]  /*3450*/  ULEA UR5, UR5, UR4, 0x18 ;  /* 0x0000000405057291 */ /* 0x004fe2000f8ec0ff */
[----:B------:R-:W-:Y:S01]  /*3460*/  UMOV UR24, 0x0 ;  /* 0x0000000000187882 */ /* 0x000fe20000000000 */
[----:B------:R-:W-:-:S02]  /*3470*/  UMOV UR25, 0x4118910 ;  /* 0x0411891000197882 */ /* 0x000fc40000000000 */
[----:B------:R-:W-:Y:S02]  /*3480*/  UIADD3 UR10, UPT, UPT, UR5, 0x6800, URZ ;  /* 0x00006800050a7890 */ /* 0x000fe4000fffe0ff */
[----:B------:R-:W-:Y:S02]  /*3490*/  UIADD3 UR11, UPT, UPT, UR5, 0x1e800, URZ ;  /* 0x0001e800050b7890 */ /* 0x000fe4000fffe0ff */
[----:B----4-:R-:W-:Y:S01]  /*34a0*/  UIADD3 UR7, UPT, UPT, UR7, 0x1f, URZ ;  /* 0x0000001f07077890 */ /* 0x010fe2000fffe0ff */
[----:B-1----:R-:W1:Y:S01]  /*34b0*/  LDS R0, [UR5+0x1b0] ;  /* 0x0001b005ff007984 */ /* 0x002e620008000800 */
[----:B------:R-:W-:Y:S02]  /*34c0*/  USHF.R.U32.HI UR10, URZ, 0x4, UR10 ;  /* 0x00000004ff0a7899 */ /* 0x000fe4000801160a */
[----:B------:R-:W-:Y:S02]  /*34d0*/  USHF.R.S32.HI UR4, URZ, 0x1f, UR7 ;  /* 0x0000001fff047899 */ /* 0x000fe40008011407 */
[----:B------:R-:W-:-:S02]  /*34e0*/  USHF.R.U32.HI UR11, URZ, 0x4, UR11 ;  /* 0x00000004ff0b7899 */ /* 0x000fc4000801160b */
[----:B------:R-:W-:Y:S02]  /*34f0*/  ULEA.HI UR4, UR4, UR7, URZ, 0x5 ;  /* 0x0000000704047291 */ /* 0x000fe4000f8f28ff */
[----:B------:R-:W-:Y:S02]  /*3500*/  ULOP3.LUT UR10, UR10, 0x3fff, URZ, 0xc0, !UPT ;  /* 0x00003fff0a0a7892 */ /* 0x000fe4000f8ec0ff */
[----:B------:R-:W-:Y:S02]  /*3510*/  USHF.R.S32.HI UR4, URZ, 0x5, UR4 ;  /* 0x00000005ff047899 */ /* 0x000fe40008011404 */
[----:B------:R-:W-:Y:S02]  /*3520*/  ULOP3.LUT UR11, UR11, 0x3fff, URZ, 0xc0, !UPT ;  /* 0x00003fff0b0b7892 */ /* 0x000fe4000f8ec0ff */
[----:B------:R-:W-:Y:S01]  /*3530*/  UISETP.LT.AND UP0, UPT, UR4, 0x1, UPT ;  /* 0x000000010400788c */ /* 0x000fe2000bf01270 */
[----:B------:R-:W-:Y:S01]  /*3540*/  UMOV UR22, 0x0 ;  /* 0x0000000000167882 */ /* 0x000fe20000000000 */
[----:B------:R-:W-:-:S02]  /*3550*/  UMOV UR23, 0x4118910 ;  /* 0x0411891000177882 */ /* 0x000fc40000000000 */
[----:B------:R-:W-:Y:S02]  /*3560*/  USEL UR9, UR4, 0x1, !UP0 ;  /* 0x0000000104097887 */ /* 0x000fe4000c000000 */
[----:B------:R-:W-:Y:S02]  /*3570*/  ULOP3.LUT UR10, UR10, 0x1000000, URZ, 0xfc, !UPT ;  /* 0x010000000a0a7892 */ /* 0x000fe4000f8efcff */
[----:B------:R-:W-:Y:S02]  /*3580*/  ULOP3.LUT UR11, UR11, 0x1000000, URZ, 0xfc, !UPT ;  /* 0x010000000b0b7892 */ /* 0x000fe4000f8efcff */
[----:B------:R-:W-:Y:S02]  /*3590*/  UIADD3 UR9, UPT, UPT, -UR9, URZ, URZ ;  /* 0x000000ff09097290 */ /* 0x000fe4000fffe1ff */
[----:B---3--:R-:W-:Y:S01]  /*35a0*/  UISETP.GE.AND UP3, UPT, UR6, 0x1, UPT ;  /* 0x000000010600788c */ /* 0x008fe2000bf66270 */
[----:B------:R-:W-:Y:S01]  /*35b0*/  UMOV UR20, 0x0 ;  /* 0x0000000000147882 */ /* 0x000fe20000000000 */
[----:B------:R-:W-:Y:S01]  /*35c0*/  UMOV UR21, 0x4118910 ;  /* 0x0411891000157882 */ /* 0x000fe20000000000 */
[----:B------:R-:W-:Y:S01]  /*35d0*/  UMOV UR18, 0x0 ;  /* 0x0000000000127882 */ /* 0x000fe20000000000 */
[----:B------:R-:W-:Y:S01]  /*35e0*/  UMOV UR19, 0x4118910 ;  /* 0x0411891000137882 */ /* 0x000fe20000000000 */
[----:B-1----:R-:W-:-:S15]  /*35f0*/  R2UR UR16, R0 ;  /* 0x00000000001072ca */ /* 0x002fde00000e0000 */
.L_x_68:
[----:B------:R-:W-:Y:S02]  /*3600*/  LEA R0, R10, UR5, 0x3 ;  /* 0x000000050a007c11 */ /* 0x000fe4000f8e18ff */
[----:B------:R-:W-:Y:S02]  /*3610*/  SHF.L.U32 R5, R9, 0x1f, RZ ;  /* 0x0000001f09057819 */ /* 0x000fe400000006ff */
[----:B------:R-:W-:Y:S01]  /*3620*/  PLOP3.LUT P0, PT, PT, PT, UP3, 0x80, 0x8 ;  /* 0x000000000008781c */ /* 0x000fe20003f0f038 */
[----:B------:R-:W-:Y:S01]  /*3630*/  VIADD R3, R0, 0x110 ;  /* 0x0000011000037836 */ /* 0x000fe20000000000 */
[----:B-1----:R-:W1:Y:S02]  /*3640*/  SYNCS.PHASECHK.TRANS64.TRYWAIT P1, [R0+URZ+0x100], R5 ;  /* 0x00010005000075a7 */ /* 0x002e6400080211ff */
[----:B-1-3--:R-:W-:Y:S09]  /*3650*/  @!P1 BRA `(.L_x_62) ;  /* 0x0000004400f49947 */ /* 0x00aff20003800000 */
.L_x_155:
[----:B------:R-:W-:Y:S01]  /*3660*/  LEA R4, R10, UR5, 0x4 ;  /* 0x000000050a047c11 */ /* 0x000fe2000f8e20ff */
[----:B------:R-:W-:Y:S01]  /*3670*/  @UP3 ULEA UR6, UR14, UR5, 0x3 ;  /* 0x000000050e063291 */ /* 0x000fe2000f8e18ff */
[----:B------:R-:W-:Y:S01]  /*3680*/  PLOP3.LUT P2, PT, PT, PT, PT, 0x80, 0x8 ;  /* 0x000000000008781c */ /* 0x000fe20003f4f070 */
[----:B------:R-:W-:Y:S01]  /*3690*/  ULEA UR7, UR15, UR5, 0x3 ;  /* 0x000000050f077291 */ /* 0x000fe2000f8e18ff */
[----:B------:R-:W-:Y:S02]  /*36a0*/  PRMT R3, RZ, 0x654, R3 ;  /* 0x00000654ff037816 */ /* 0x000fe40000000003 */
[----:B-1----:R-:W1:Y:S01]  /*36b0*/  LDS.128 R4, [R4+0x190] ;  /* 0x0001900004047984 */ /* 0x002e620000000c00 */
[----:B------:R-:W-:Y:S02]  /*36c0*/  @P0 SHF.L.U32 R2, R8, 0x1f, RZ ;  /* 0x0000001f08020819 */ /* 0x000fe400000006ff */
[----:B------:R-:W-:Y:S01]  /*36d0*/  SHF.L.U32 R0, R11, 0x1f, RZ ;  /* 0x0000001f0b007819 */ /* 0x000fe200000006ff */
[----:B------:R-:W-:Y:S01]  /*36e0*/  @!PT LDS RZ, [RZ] ;  /* 0x00000000fffff984 */ /* 0x000fe20000000800 */
[----:B------:R-:W-:Y:S01]  /*36f0*/  @!PT LDS RZ, [RZ] ;  /* 0x00000000fffff984 */ /* 0x000fe20000000800 */
[----:B------:R-:W-:Y:S01]  /*3700*/  @!PT LDS RZ, [RZ] ;  /* 0x00000000fffff984 */ /* 0x000fe20000000800 */
[----:B------:R-:W-:Y:S01]  /*3710*/  @!PT LDS RZ, [RZ] ;  /* 0x00000000fffff984 */ /* 0x000fe20000000800 */
[----:B------:R2:W-:Y:S06]  /*3720*/  MEMBAR.ALL.CTA ;  /* 0x0000000000007992 */ /* 0x0005ec0000008000 */
[----:B--2---:R-:W2:Y:S02]  /*3730*/  FENCE.VIEW.ASYNC.S ;  /* 0x00000000000073c6 */ /* 0x004ea40000000000 */
[----:B--2---:R2:W-:Y:S01]  /*3740*/  SYNCS.ARRIVE.TRANS64.RED.A1T0 RZ, [R3+URZ], RZ ;  /* 0x000000ff03ff79a7 */ /* 0x0045e200081004ff */
[----:B------:R2:W3:Y:S01]  /*3750*/  @P0 SYNCS.PHASECHK.TRANS64.TRYWAIT P2, [UR6], R2 ;  /* 0x00000002ff0005a7 */ /* 0x0004e20008041106 */
[----:B------:R-:W-:Y:S01]  /*3760*/  ULEA.HI UR6, UR15, UR15, URZ, 0x1 ;  /* 0x0000000f0f067291 */ /* 0x000fe2000f8f08ff */
[----:B-1----:R-:W-:-:S03]  /*3770*/  LOP3.LUT P1, RZ, R6, 0x1, RZ, 0xc0, !PT ;  /* 0x0000000106ff7812 */ /* 0x002fc6000782c0ff */
[----:B------:R-:W-:Y:S02]  /*3780*/  USHF.L.U32 UR8, UR6, 0x5, URZ ;  /* 0x0000000506087899 */ /* 0x000fe400080006ff */
[----:B------:R-:W-:Y:S02]  /*3790*/  ULOP3.LUT UR6, UR6, 0xffe, URZ, 0xc0, !UPT ;  /* 0x00000ffe06067892 */ /* 0x000fe4000f8ec0ff */
[----:B------:R-:W-:Y:S02]  /*37a0*/  ULOP3.LUT UR8, UR8, 0xffffffc0, URZ, 0xc0, !UPT ;  /* 0xffffffc008087892 */ /* 0x000fe4000f8ec0ff */
[----:B------:R-:W-:Y:S02]  /*37b0*/  UIADD3 UR6, UPT, UPT, -UR6, UR15, URZ ;  /* 0x0000000f06067290 */ /* 0x000fe4000fffe1ff */
[----:B------:R-:W-:Y:S01]  /*37c0*/  UIADD3 UR8, UPT, UPT, UR16, UR8, URZ ;  /* 0x0000000810087290 */ /* 0x000fe2000fffe0ff */
[----:B------:R-:W1:Y:S03]  /*37d0*/  SYNCS.PHASECHK.TRANS64.TRYWAIT P0, [UR7+0x140], R0 ;  /* 0x00014000ff0075a7 */ /* 0x000e660008001107 */
[----:B------:R-:W-:Y:S01]  /*37e0*/  ULEA UR8, UR6, UR8, 0x14 ;  /* 0x0000000806087291 */ /* 0x000fe2000f8ea0ff */
[----:B-123--:R-:W-:Y:S11]  /*37f0*/  @!P0 BRA `(.L_x_63) ;  /* 0x0000004400a08947 */ /* 0x00eff60003800000 */
.L_x_157:
[----:B------:R-:W-:Y:S01]  /*3800*/  IADD3 R10, PT, PT, R10, 0x1, RZ ;  /* 0x000000010a0a7810 */ /* 0x000fe20007ffe0ff */
[----:B------:R-:W-:Y:S06]  /*3810*/  BRA.U !UP3, `(.L_x_64) ;  /* 0x000000010bc07547 */ /* 0x000fec000b800000 */
[----:B------:R-:W-:Y:S01]  /*3820*/  UPLOP3.LUT UP4, UPT, UPT, UPT, UPT, 0x40, 0x4 ;  /* 0x000000000004789c */ /* 0x000fe20003f8e870 */
[----:B------:R-:W-:Y:S01]  /*3830*/  UMOV UR13, UR9 ;  /* 0x00000009000d7c82 */ /* 0x000fe20008000000 */
[----:B------:R-:W-:Y:S01]  /*3840*/  UMOV UR12, UR4 ;  /* 0x00000004000c7c82 */ /* 0x000fe20008000000 */
[----:B------:R-:W-:-:S08]  /*3850*/  UMOV UR17, UR14 ;  /* 0x0000000e00117c82 */ /* 0x000fd00008000000 */
.L_x_67:
[----:B------:R-:W-:Y:S02]  /*3860*/  UIADD3 UR13, UPT, UPT, UR13, 0x1, URZ ;  /* 0x000000010d0d7890 */ /* 0x000fe4000fffe0ff */
[----:B--2---:R-:W-:Y:S02]  /*3870*/  ULEA UR6, UR17, UR5, 0x3 ;  /* 0x0000000511067291 */ /* 0x004fe4000f8e18ff */
[----:B------:R-:W-:Y:S01]  /*3880*/  UISETP.NE.AND UP0, UPT, UR13, URZ, UPT ;  /* 0x000000ff0d00728c */ /* 0x000fe2000bf05270 */
[----:B---3--:R-:W-:Y:S10]  /*3890*/  @P2 BRA `(.L_x_65) ;  /* 0x00000000000c2947 */ /* 0x008ff40003800000 */
[----:B-1----:R-:W-:Y:S04]  /*38a0*/  SHF.L.U32 R3, R8, 0x1f, RZ ;  /* 0x0000001f08037819 */ /* 0x002fe800000006ff */
[----:B------:R-:W1:Y:S02]  /*38b0*/  SYNCS.PHASECHK.TRANS64.TRYWAIT P0, [UR6], R3 ;  /* 0x00000003ff0075a7 */ /* 0x000e640008001106 */
[----:B-1----:R-:W-:Y:S05]  /*38c0*/  @!P0 BRA `(.L_x_66) ;  /* 0x0000004400848947 */ /* 0x002fea0003800000 */
.L_x_65:
[----:B------:R-:W-:Y:S01]  /*38d0*/  UISETP.NE.AND UP1, UPT, UR12, 0x1, UPT ;  /* 0x000000010c00788c */ /* 0x000fe2000bf25270 */
[----:B------:R-:W-:Y:S01]  /*38e0*/  PLOP3.LUT P2, PT, PT, PT, PT, 0x80, 0x8 ;  /* 0x000000000008781c */ /* 0x000fe20003f4f070 */
[----:B------:R-:W-:Y:S02]  /*38f0*/  UIADD3 UR14, UPT, UPT, UR17, 0x1, URZ ;  /* 0x00000001110e7890 */ /* 0x000fe4000fffe0ff */
[----:B------:R-:W-:Y:S02]  /*3900*/  ULEA UR28, UR17, UR11, 0x9 ;  /* 0x0000000b111c7291 */ /* 0x000fe4000f8e48ff */
[----:B------:R-:W-:Y:S01]  /*3910*/  UISETP.NE.AND UP2, UPT, UR14, 0xc, UPT ;  /* 0x0000000c0e00788c */ /* 0x000fe2000bf45270 */
[----:B------:R-:W-:Y:S01]  /*3920*/  PLOP3.LUT P0, PT, PT, PT, UP1, 0x80, 0x8 ;  /* 0x000000000008781c */ /* 0x000fe20003f0f018 */
[----:B------:R-:W-:Y:S02]  /*3930*/  UIADD3 UR40, UPT, UPT, UR28, 0x40, URZ ;  /* 0x000000401c287890 */ /* 0x000fe4000fffe0ff */
[----:B------:R-:W-:Y:S02]  /*3940*/  USEL UR27, URZ, 0x1, UP2 ;  /* 0x00000001ff1b7887 */ /* 0x000fe40009000000 */
[----:B------:R-:W-:Y:S02]  /*3950*/  USEL UR14, UR14, URZ, UP2 ;  /* 0x000000ff0e0e7287 */ /* 0x000fe40009000000 */
[----:B------:R-:W-:Y:S02]  /*3960*/  UIADD3 UR36, UPT, UPT, UR28, 0x80, URZ ;  /* 0x000000801c247890 */ /* 0x000fe4000fffe0ff */
[----:B------:R-:W-:Y:S01]  /*3970*/  @UP1 ULEA UR26, UR14, UR5, 0x3 ;  /* 0x000000050e1a1291 */ /* 0x000fe2000f8e18ff */
[----:B------:R-:W-:Y:S01]  /*3980*/  LOP3.LUT R8, R8, UR27, RZ, 0x3c, !PT ;  /* 0x0000001b08087c12 */ /* 0x000fe2000f8e3cff */
[----:B------:R-:W-:Y:S02]  /*3990*/  UIADD3 UR32, UPT, UPT, UR28, 0xc0, URZ ;  /* 0x000000c01c207890 */ /* 0x000fe4000fffe0ff */
[----:B------:R-:W-:Y:S01]  /*39a0*/  UIADD3 UR6, UPT, UPT, UR6, 0x60, URZ ;  /* 0x0000006006067890 */ /* 0x000fe2000fffe0ff */
[----:B-1----:R-:W-:Y:S01]  /*39b0*/  @P0 SHF.L.U32 R0, R8, 0x1f, RZ ;  /* 0x0000001f08000819 */ /* 0x002fe200000006ff */
[----:B------:R-:W-:Y:S01]  /*39c0*/  UIADD3 UR12, UPT, UPT, UR12, -0x1, URZ ;  /* 0xffffffff0c0c7890 */ /* 0x000fe2000fffe0ff */
[----:B------:R-:W-:Y:S02]  /*39d0*/  UMOV UR29, 0x20004020 ;  /* 0x20004020001d7882 */ /* 0x000fe40000000000 */
[----:B------:R2:W3:Y:S01]  /*39e0*/  @P0 SYNCS.PHASECHK.TRANS64.TRYWAIT P2, [UR26], R0 ;  /* 0x00000000ff0005a7 */ /* 0x0004e2000804111a */
[----:B------:R-:W-:Y:S01]  /*39f0*/  ULEA UR26, UR17, UR10, 0x9 ;  /* 0x0000000a111a7291 */ /* 0x000fe2000f8e48ff */
[----:B------:R-:W-:Y:S01]  /*3a00*/  UMOV UR27, 0x20004020 ;  /* 0x20004020001b7882 */ /* 0x000fe20000000000 */
[----:B------:R-:W-:Y:S02]  /*3a10*/  UMOV UR41, 0x20004020 ;  /* 0x2000402000297882 */ /* 0x000fe40000000000 */
[----:B------:R-:W-:Y:S02]  /*3a20*/  UIADD3 UR38, UPT, UPT, UR26, 0x40, URZ ;  /* 0x000000401a267890 */ /* 0x000fe4000fffe0ff */
[----:B------:R-:W-:Y:S02]  /*3a30*/  UIADD3 UR34, UPT, UPT, UR26, 0x80, URZ ;  /* 0x000000801a227890 */ /* 0x000fe4000fffe0ff */
[----:B------:R-:W-:Y:S01]  /*3a40*/  UIADD3 UR30, UPT, UPT, UR26, 0xc0, URZ ;  /* 0x000000c01a1e7890 */ /* 0x000fe2000fffe0ff */
[----:B------:R2:W-:Y:S01]  /*3a50*/  UTCHMMA gdesc[UR26], gdesc[UR28], tmem[UR8], tmem[UR24], idesc[UR25], UP4 ;  /* 0x00ff181c1a0075ea */ /* 0x0005e2000a000008 */
[----:B------:R-:W-:Y:S01]  /*3a60*/  UPLOP3.LUT UP4, UPT, UPT, UPT, UPT, 0x80, 0x8 ;  /* 0x000000000008789c */ /* 0x000fe20003f8f070 */
[----:B------:R-:W-:Y:S01]  /*3a70*/  UMOV UR39, 0x20004020 ;  /* 0x2000402000277882 */ /* 0x000fe20000000000 */
[----:B------:R-:W-:Y:S01]  /*3a80*/  UMOV UR37, 0x20004020 ;  /* 0x2000402000257882 */ /* 0x000fe20000000000 */
[----:B------:R2:W-:Y:S01]  /*3a90*/  UTCHMMA gdesc[UR38], gdesc[UR40], tmem[UR8], tmem[UR22], idesc[UR23], UPT ;  /* 0x00ff1628260075ea */ /* 0x0005e2000b800008 */
[----:B------:R-:W-:Y:S01]  /*3aa0*/  UMOV UR35, 0x20004020 ;  /* 0x2000402000237882 */ /* 0x000fe20000000000 */
[----:B------:R-:W-:Y:S01]  /*3ab0*/  UMOV UR33, 0x20004020 ;  /* 0x2000402000217882 */ /* 0x000fe20000000000 */
[----:B------:R-:W-:Y:S01]  /*3ac0*/  UMOV UR31, 0x20004020 ;  /* 0x20004020001f7882 */ /* 0x000fe20000000000 */
[----:B------:R2:W-:Y:S01]  /*3ad0*/  UTCHMMA gdesc[UR34], gdesc[UR36], tmem[UR8], tmem[UR20], idesc[UR21], UPT ;  /* 0x00ff1424220075ea */ /* 0x0005e2000b800008 */
[----:B------:R2:W-:Y:S01]  /*3ae0*/  UTCHMMA gdesc[UR30], gdesc[UR32], tmem[UR8], tmem[UR18], idesc[UR19], UPT ;  /* 0x00ff12201e0075ea */ /* 0x0005e2000b800008 */
[----:B------:R2:W-:Y:S01]  /*3af0*/  UTCBAR [UR6], URZ ;  /* 0x000000ff060073e9 */ /* 0x0005e200080000ff */
[----:B------:R-:W-:Y:S01]  /*3b00*/  UMOV UR17, UR14 ;  /* 0x0000000e00117c82 */ /* 0x000fe20008000000 */
[----:B------:R-:W-:Y:S05]  /*3b10*/  BRA.U UP0, `(.L_x_67) ;  /* 0xfffffffd00507547 */ /* 0x000fea000b83ffff */
.L_x_64:
[----:B------:R-:W-:Y:S01]  /*3b20*/  UIADD3 UR15, UPT, UPT, UR15, 0x1, URZ ;  /* 0x000000010f0f7890 */ /* 0x000fe2000fffe0ff */
[C---:B------:R-:W-:Y:S01]  /*3b30*/  ISETP.NE.AND P0, PT, R10.reuse, 0x2, PT ;  /* 0x000000020a00780c */ /* 0x040fe20003f05270 */
[----:B------:R-:W-:Y:S02]  /*3b40*/  UIADD3 UR7, UPT, UPT, UR7, 0x120, URZ ;  /* 0x0000012007077890 */ /* 0x000fe4000fffe0ff */
[----:B------:R-:W-:Y:S01]  /*3b50*/  UISETP.NE.AND UP0, UPT, UR15, 0x4, UPT ;  /* 0x000000040f00788c */ /* 0x000fe2000bf05270 */
[----:B-12---:R-:W-:Y:S02]  /*3b60*/  SEL R0, RZ, 0x1, P0 ;  /* 0x00000001ff007807 */ /* 0x006fe40000000000 */
[----:B------:R-:W-:Y:S01]  /*3b70*/  SEL R10, R10, RZ, P0 ;  /* 0x000000ff0a0a7207 */ /* 0x000fe20000000000 */
[----:B------:R-:W-:Y:S01]  /*3b80*/  USEL UR6, URZ, 0x1, UP0 ;  /* 0x00000001ff067887 */ /* 0x000fe20008000000 */
[----:B------:R-:W-:Y:S01]  /*3b90*/  LOP3.LUT R9, R9, R0, RZ, 0x3c, !PT ;  /* 0x0000000009097212 */ /* 0x000fe200078e3cff */
[----:B------:R-:W-:Y:S01]  /*3ba0*/  USEL UR15, UR15, URZ, UP0 ;  /* 0x000000ff0f0f7287 */ /* 0x000fe20008000000 */
[----:B------:R1:W-:Y:S03]  /*3bb0*/  UTCBAR [UR7], URZ ;  /* 0x000000ff070073e9 */ /* 0x0003e600080000ff */
[----:B------:R-:W-:Y:S01]  /*3bc0*/  LOP3.LUT R11, R11, UR6, RZ, 0x3c, !PT ;  /* 0x000000060b0b7c12 */ /* 0x000fe2000f8e3cff */
[----:B------:R-:W-:Y:S07]  /*3bd0*/  @P1 BRA `(.L_x_68) ;  /* 0xfffffff800881947 */ /* 0x000fee000383ffff */
[----:B------:R-:W2:Y:S01]  /*3be0*/  S2UR UR4, SR_CgaCtaId ;  /* 0x00000000000479c3 */ /* 0x000ea20000008800 */
[----:B------:R-:W-:Y:S01]  /*3bf0*/  ELECT P0, URZ, PT ;  /* 0x0000000000ff782f */ /* 0x000fe20003800000 */
[----:B------:R-:W-:Y:S01]  /*3c00*/  IMAD.MOV.U32 R0, RZ, RZ, 0x1 ;  /* 0x00000001ff007424 */ /* 0x000fe200078e00ff */
[----:B------:R-:W-:Y:S01]  /*3c10*/  UIADD3 UR5, UPT, UPT, UR5, 0x140, URZ ;  /* 0x0000014005057890 */ /* 0x000fe2000fffe0ff */
[----:B------:R-:W-:Y:S01]  /*3c20*/  SHF.L.U32 R3, R11, 0x1f, RZ ;  /* 0x0000001f0b037819 */ /* 0x000fe200000006ff */
[----:B------:R-:W-:-:S03]  /*3c30*/  UMOV UR6, 0x40 ;  /* 0x0000004000067882 */ /* 0x000fc60000000000 */
[----:B------:R-:W-:Y:S01]  /*3c40*/  UVIRTCOUNT.DEALLOC.SMPOOL 0x80 ;  /* 0x000000800000784c */ /* 0x000fe20000000000 */
[----:B--2---:R-:W-:Y:S02]  /*3c50*/  ULEA UR4, UR4, UR6, 0x18 ;  /* 0x0000000604047291 */ /* 0x004fe4000f8ec0ff */
[----:B------:R-:W-:-:S07]  /*3c60*/  ULEA UR6, UR15, UR5, 0x3 ;  /* 0x000000050f067291 */ /* 0x000fce000f8e18ff */
[----:B------:R2:W-:Y:S02]  /*3c70*/  @P0 STS.U8 [UR4+0x1c], R0 ;  /* 0x00001c00ff000988 */ /* 0x0005e40008000004 */
[----:B------:R-:W4:Y:S02]  /*3c80*/  SYNCS.PHASECHK.TRANS64.TRYWAIT P0, [UR6], R3 ;  /* 0x00000003ff0075a7 */ /* 0x000f240008001106 */
[----:B--2-4-:R-:W-:Y:S05]  /*3c90*/  @!P0 BRA `(.L_x_69) ;  /* 0x0000004000a88947 */ /* 0x014fea0003800000 */
.L_x_160:
[----:B-1----:R-:W-:-:S04]  /*3ca0*/  UIADD3 UR7, UPT, UPT, UR15, 0x1, URZ ;  /* 0x000000010f077890 */ /* 0x002fc8000fffe0ff */
[----:B------:R-:W-:-:S04]  /*3cb0*/  UISETP.NE.AND UP0, UPT, UR7, 0x4, UPT ;  /* 0x000000040700788c */ /* 0x000fc8000bf05270 */
[----:B------:R-:W-:Y:S02]  /*3cc0*/  USEL UR8, URZ, 0x1, UP0 ;  /* 0x00000001ff087887 */ /* 0x000fe40008000000 */
[----:B------:R-:W-:-:S04]  /*3cd0*/  USEL UR7, UR7, URZ, UP0 ;  /* 0x000000ff07077287 */ /* 0x000fc80008000000 */
[----:B------:R-:W-:Y:S01]  /*3ce0*/  ULEA UR6, UR7, UR5, 0x3 ;  /* 0x0000000507067291 */ /* 0x000fe2000f8e18ff */
[----:B------:R-:W-:-:S04]  /*3cf0*/  LOP3.LUT R2, R11, UR8, RZ, 0x3c, !PT ;  /* 0x000000080b027c12 */ /* 0x000fc8000f8e3cff */
[----:B--2---:R-:W-:-:S04]  /*3d00*/  SHF.L.U32 R3, R2, 0x1f, RZ ;  /* 0x0000001f02037819 */ /* 0x004fc800000006ff */
[----:B------:R-:W1:Y:S02]  /*3d10*/  SYNCS.PHASECHK.TRANS64.TRYWAIT P0, [UR6], R3 ;  /* 0x00000003ff0075a7 */ /* 0x000e640008001106 */
[----:B-1----:R-:W-:Y:S05]  /*3d20*/  @!P0 BRA `(.L_x_70) ;  /* 0x00000040009c8947 */ /* 0x002fea0003800000 */
.L_x_162:
        /* <DEDUP_REMOVED lines=9> */
.L_x_164:
[----:B------:R-:W-:-:S04]  /*3dc0*/  UIADD3 UR7, UPT, UPT, UR7, 0x1, URZ ;  /* 0x0000000107077890 */ /* 0x000fc8000fffe0ff */
[----:B------:R-:W-:-:S04]  /*3dd0*/  UISETP.NE.AND UP0, UPT, UR7, 0x4, UPT ;  /* 0x000000040700788c */ /* 0x000fc8000bf05270 */
[----:B------:R-:W-:Y:S02]  /*3de0*/  USEL UR6, URZ, 0x1, UP0 ;  /* 0x00000001ff067887 */ /* 0x000fe40008000000 */
[----:B------:R-:W-:-:S04]  /*3df0*/  USEL UR7, UR7, URZ, UP0 ;  /* 0x000000ff07077287 */ /* 0x000fc80008000000 */
[----:B------:R-:W-:Y:S01]  /*3e00*/  ULEA UR7, UR7, UR5, 0x3 ;  /* 0x0000000507077291 */ /* 0x000fe2000f8e18ff */
[----:B-1----:R-:W-:-:S04]  /*3e10*/  LOP3.LUT R3, R2, UR6, RZ, 0x3c, !PT ;  /* 0x0000000602037c12 */ /* 0x002fc8000f8e3cff */
[----:B------:R-:W-:-:S04]  /*3e20*/  SHF.L.U32 R3, R3, 0x1f, RZ ;  /* 0x0000001f03037819 */ /* 0x000fc800000006ff */
[----:B------:R-:W1:Y:S02]  /*3e30*/  SYNCS.PHASECHK.TRANS64.TRYWAIT P0, [UR7], R3 ;  /* 0x00000003ff0075a7 */ /* 0x000e640008001107 */
[----:B-1----:R-:W-:Y:S05]  /*3e40*/  @!P0 BRA `(.L_x_72) ;  /* 0x0000004000848947 */ /* 0x002fea0003800000 */
.L_x_166:
[----:B------:R-:W-:Y:S01]  /*3e50*/  NOP ;  /* 0x0000000000007918 */ /* 0x000fe20000000000 */
[----:B-1----:R-:W1:Y:S01]  /*3e60*/  LDS R0, [UR4+0x14] ;  /* 0x00001404ff007984 */ /* 0x002e620008000800 */
[----:B------:R-:W-:Y:S01]  /*3e70*/  ULOP3.LUT UR6, UR16, 0xffff, URZ, 0xc0, !UPT ;  /* 0x0000ffff10067892 */ /* 0x000fe2000f8ec0ff */
[----:B------:R-:W-:Y:S01]  /*3e80*/  UMOV UR8, 0xffff ;  /* 0x0000ffff00087882 */ /* 0x000fe20000000000 */
[----:B------:R-:W-:Y:S02]  /*3e90*/  UMOV UR5, 0x1 ;  /* 0x0000000100057882 */ /* 0x000fe40000000000 */
[----:B------:R-:W-:-:S04]  /*3ea0*/  USHF.R.U32.HI UR6, URZ, 0x5, UR6 ;  /* 0x00000005ff067899 */ /* 0x000fc80008011606 */
[----:B------:R-:W-:Y:S02]  /*3eb0*/  USHF.L.U32 UR8, UR8, UR6, URZ ;  /* 0x0000000608087299 */ /* 0x000fe400080006ff */
[----:B------:R-:W-:-:S04]  /*3ec0*/  USHF.L.U32 UR5, UR5, UR6, URZ ;  /* 0x0000000605057299 */ /* 0x000fc800080006ff */
[----:B-1----:R-:W-:-:S04]  /*3ed0*/  LOP3.LUT R0, R0, UR8, RZ, 0xc0, !PT ;  /* 0x0000000800007c12 */ /* 0x002fc8000f8ec0ff */
[----:B------:R-:W-:-:S13]  /*3ee0*/  ISETP.NE.AND P0, PT, R0, UR8, PT ;  /* 0x0000000800007c0c */ /* 0x000fda000bf05270 */
[----:B------:R-:W-:Y:S05]  /*3ef0*/  @P0 BRA `(.L_x_73) ;  /* 0x0000000000580947 */ /* 0x000fea0003800000 */
[----:B------:R-:W1:Y:S02]  /*3f00*/  LDS R0, [UR4+0x18] ;  /* 0x00001804ff007984 */ /* 0x000e640008000800 */
[----:B-1----:R-:W-:-:S04]  /*3f10*/  LOP3.LUT R0, R0, UR5, RZ, 0xc0, !PT ;  /* 0x0000000500007c12 */ /* 0x002fc8000f8ec0ff */
[----:B------:R-:W-:-:S13]  /*3f20*/  ISETP.NE.AND P0, PT, R0, UR5, PT ;  /* 0x0000000500007c0c */ /* 0x000fda000bf05270 */
[----:B------:R-:W-:Y:S05]  /*3f30*/  @P0 BRA `(.L_x_74) ;  /* 0x00000000003c0947 */ /* 0x000fea0003800000 */
[----:B------:R-:W1:Y:S01]  /*3f40*/  S2R R2, SR_LANEID ;  /* 0x0000000000027919 */ /* 0x000e620000000000 */
[----:B------:R-:W-:Y:S01]  /*3f50*/  ULOP3.LUT UR8, URZ, UR8, URZ, 0x33, !UPT ;  /* 0x00000008ff087292 */ /* 0x000fe2000f8e33ff */
[----:B------:R-:W-:Y:S01]  /*3f60*/  LOP3.LUT R4, RZ, UR5, RZ, 0x33, !PT ;  /* 0x00000005ff047c12 */ /* 0x000fe2000f8e33ff */
[----:B------:R-:W-:Y:S02]  /*3f70*/  VOTEU.ANY UR7, UPT, PT ;  /* 0x0000000000077886 */ /* 0x000fe400038e0100 */
[----:B------:R-:W-:Y:S01]  /*3f80*/  UFLO.U32 UR7, UR7 ;  /* 0x00000007000772bd */ /* 0x000fe200080e0000 */
[----:B------:R-:W2:Y:S01]  /*3f90*/  REDUX UR5, R4 ;  /* 0x00000000040573c4 */ /* 0x000ea20000000000 */
[----:B------:R-:W-:-:S06]  /*3fa0*/  IMAD.U32 R0, RZ, RZ, UR8 ;  /* 0x00000008ff007e24 */ /* 0x000fcc000f8e00ff */
[----:B------:R4:W-:Y:S01]  /*3fb0*/  UTCATOMSWS.AND URZ, UR8 ;  /* 0x0000000800ff79e3 */ /* 0x0009e20008000000 */
[----:B------:R-:W3:Y:S01]  /*3fc0*/  REDUX UR6, R0 ;  /* 0x00000000000673c4 */ /* 0x000ee20000000000 */
[----:B-1----:R-:W-:Y:S01]  /*3fd0*/  ISETP.EQ.U32.AND P0, PT, R2, UR7, PT ;  /* 0x0000000702007c0c */ /* 0x002fe2000bf02070 */
[----:B--2---:R-:W-:Y:S01]  /*3fe0*/  IMAD.U32 R2, RZ, RZ, UR5 ;  /* 0x00000005ff027e24 */ /* 0x004fe2000f8e00ff */
[----:B---3--:R-:W-:-:S11]  /*3ff0*/  MOV R3, UR6 ;  /* 0x0000000600037c02 */ /* 0x008fd60008000f00 */
[----:B------:R4:W-:Y:S04]  /*4000*/  @P0 ATOMS.AND RZ, [UR4+0x14], R3 ;  /* 0x00001403ffff098c */ /* 0x0009e8000a800004 */
[----:B------:R4:W-:Y:S01]  /*4010*/  @P0 ATOMS.AND RZ, [UR4+0x18], R2 ;  /* 0x00001802ffff098c */ /* 0x0009e2000a800004 */
[----:B------:R-:W-:Y:S05]  /*4020*/  BRA `(.L_x_75) ;  /* 0x0000000000147947 */ /* 0x000fea0003800000 */
.L_x_74:
[----:B------:R-:W-:Y:S02]  /*4030*/  MOV R2, 0x4050 ;  /* 0x0000405000027802 */ /* 0x000fe40000000f00 */
[----:B---3-5:R-:W-:Y:S05]  /*4040*/  CALL.REL.NOINC `($__internal_0_$__cuda_sm10x_tcgen05_guardrail_trap_col_being_dealloced_not_returned_by_alloc) ;  /* 0x0000004000f87944 */ /* 0x028fea0003c00000 */
[----:B------:R-:W-:Y:S05]  /*4050*/  BRA `(.L_x_75) ;  /* 0x0000000000087947 */ /* 0x000fea0003800000 */
.L_x_73:
[----:B------:R-:W-:Y:S02]  /*4060*/  MOV R2, 0x4080 ;  /* 0x0000408000027802 */ /* 0x000fe40000000f00 */
[----:B---3-5:R-:W-:Y:S05]  /*4070*/  CALL.REL.NOINC `($__internal_2_$__cuda_sm10x_tcgen05_guardrail_trap_unallocated_columns_being_dealloced) ;  /* 0x0000004400047944 */ /* 0x028fea0003c00000 */
.L_x_75:
[----:B------:R-:W-:Y:S01]  /*4080*/  NOP ;  /* 0x0000000000007918 */ /* 0x000fe20000000000 */
[----:B----4-:R-:W-:Y:S05]  /*4090*/  EXIT ;  /* 0x000000000000794d */ /* 0x010fea0003800000 */
.L_x_57:
[----:B------:R-:W-:-:S09]  /*40a0*/  UISETP.NE.OR UP2, UPT, UR8, 0x3, !UP2 ;  /* 0x000000030800788c */ /* 0x000fd2000d745670 */
[----:B------:R-:W-:Y:S05]  /*40b0*/  BRA.U UP2, `(.L_x_76) ;  /* 0x0000000d02b07547 */ /* 0x000fea000b800000 */
[----:B------:R-:W1:Y:S01]  /*40c0*/  LDC R0, c[0x0][0xb30] ;  /* 0x0002cc00ff007b82 */ /* 0x000e620000000800 */
[----:B------:R-:W2:Y:S01]  /*40d0*/  LDCU.64 UR8, c[0x0][0x888] ;  /* 0x00011100ff0877ac */ /* 0x000ea20008000a00 */
[----:B------:R-:W-:Y:S02]  /*40e0*/  HFMA2 R25, -RZ, RZ, 0, 0 ;  /* 0x00000000ff197431 */ /* 0x000fe400000001ff */
[----:B------:R-:W-:Y:S01]  /*40f0*/  IMAD.MOV.U32 R34, RZ, RZ, 0x1 ;  /* 0x00000001ff227424 */ /* 0x000fe200078e00ff */
[----:B------:R-:W-:Y:S01]  /*4100*/  MOV R23, 0x2000 ;  /* 0x0000200000177802 */ /* 0x000fe20000000f00 */
[----:B------:R-:W4:Y:S01]  /*4110*/  LDCU.64 UR4, c[0x0][0x890] ;  /* 0x00011200ff0477ac */ /* 0x000f220008000a00 */
[----:B------:R-:W-:Y:S01]  /*4120*/  IMAD.MOV.U32 R27, RZ, RZ, RZ ;  /* 0x000000ffff1b7224 */ /* 0x000fe200078e00ff */
[----:B------:R-:W3:Y:S01]  /*4130*/  LDC R19, c[0x0][0x370] ;  /* 0x0000dc00ff137b82 */ /* 0x000ee20000000800 */
[----:B------:R-:W-:Y:S01]  /*4140*/  UMOV UR7, 0x400 ;  /* 0x0000040000077882 */ /* 0x000fe20000000000 */
[----:B------:R-:W-:-:S02]  /*4150*/  UPLOP3.LUT UP1, UPT, UPT, UPT, UPT, 0x40, 0x4 ;  /* 0x000000000004789c */ /* 0x000fc40003f2e870 */
[----:B------:R-:W-:Y:S01]  /*4160*/  ULEA UR7, UR37, UR7, 0x18 ;  /* 0x0000000725077291 */ /* 0x000fe2000f8ec0ff */
[----:B------:R-:W-:-:S03]  /*4170*/  UMOV UR13, URZ ;  /* 0x000000ff000d7c82 */ /* 0x000fc60008000000 */
[----:B------:R-:W3:Y:S01]  /*4180*/  LDC R2, c[0x0][0xb0c] ;  /* 0x0002c300ff027b82 */ /* 0x000ee20000000800 */
[----:B--2---:R-:W-:Y:S02]  /*4190*/  UISETP.NE.U32.AND UP3, UPT, UR8, URZ, UPT ;  /* 0x000000ff0800728c */ /* 0x004fe4000bf65070 */
[----:B----4-:R-:W-:-:S05]  /*41a0*/  UISETP.NE.U32.AND UP4, UPT, UR4, URZ, UPT ;  /* 0x000000ff0400728c */ /* 0x010fca000bf85070 */
[----:B------:R-:W2:Y:S01]  /*41b0*/  LDC R18, c[0x0][0xb20] ;  /* 0x0002c800ff127b82 */ /* 0x000ea20000000800 */
[----:B-1----:R-:W-:Y:S01]  /*41c0*/  ISETP.NE.AND P1, PT, R0, 0x1, PT ;  /* 0x000000010000780c */ /* 0x002fe20003f25270 */
[----:B------:R-:W-:Y:S02]  /*41d0*/  UISETP.NE.AND.EX UP3, UPT, UR9, URZ, UPT, UP3 ;  /* 0x000000ff0900728c */ /* 0x000fe4000bf65330 */
[----:B------:R-:W-:-:S04]  /*41e0*/  UISETP.NE.AND.EX UP4, UPT, UR5, URZ, UPT, UP4 ;  /* 0x000000ff0500728c */ /* 0x000fc8000bf85340 */
[----:B-----5:R-:W1:Y:S08]  /*41f0*/  LDC.64 R32, c[0x0][0x348] ;  /* 0x0000d200ff207b82 */ /* 0x020e700000000a00 */
[----:B------:R-:W4:Y:S08]  /*4200*/  LDC.64 R16, c[0x0][0xb10] ;  /* 0x0002c400ff107b82 */ /* 0x000f300000000a00 */
[----:B------:R-:W1:Y:S08]  /*4210*/  LDC.64 R6, c[0x0][0xb18] ;  /* 0x0002c600ff067b82 */ /* 0x000e700000000a00 */
[----:B------:R-:W1:Y:S08]  /*4220*/  LDC.64 R4, c[0x0][0xb28] ;  /* 0x0002ca00ff047b82 */ /* 0x000e700000000a00 */
[----:B--23--:R-:W1:Y:S02]  /*4230*/  LDC R22, c[0x0][0x374] ;  /* 0x0000dd00ff167b82 */ /* 0x00ce640000000800 */
.L_x_85:
[----:B------:R-:W-:Y:S02]  /*4240*/  LEA R0, R27, UR7, 0x3 ;  /* 0x000000071b007c11 */ /* 0x000fe4000f8e18ff */
[----:B------:R-:W-:Y:S02]  /*4250*/  SHF.L.U32 R3, R25, 0x1f, RZ ;  /* 0x0000001f19037819 */ /* 0x000fe400000006ff */
[----:B------:R-:W-:Y:S02]  /*4260*/  LEA R28, R27, UR7, 0x4 ;  /* 0x000000071b1c7c11 */ /* 0x000fe4000f8e20ff */
[----:B--2---:R-:W2:Y:S02]  /*4270*/  SYNCS.PHASECHK.TRANS64.TRYWAIT P0, [R0+URZ+0x100], R3 ;  /* 0x00010003000075a7 */ /* 0x004ea400080011ff */
[----:B--2---:R-:W-:Y:S05]  /*4280*/  @!P0 BRA `(.L_x_77) ;  /* 0x0000003c008c8947 */ /* 0x004fea0003800000 */
.L_x_167:
[----:B------:R-:W-:Y:S01]  /*4290*/  ISETP.GE.AND P0, PT, R26, 0x1, PT ;  /* 0x000000011a00780c */ /* 0x000fe20003f06270 */
[----:B------:R-:W3:Y:S01]  /*42a0*/  LDS.128 R28, [R28+0x190] ;  /* 0x000190001c1c7984 */ /* 0x000ee20000000c00 */
[----:B--2---:R-:W-:Y:S01]  /*42b0*/  VIADD R0, R0, 0x110 ;  /* 0x0000011000007836 */ /* 0x004fe20000000000 */
[----:B------:R-:W-:Y:S01]  /*42c0*/  @!PT LDS RZ, [RZ] ;  /* 0x00000000fffff984 */ /* 0x000fe20000000800 */
[----:B------:R-:W-:Y:S01]  /*42d0*/  @!PT LDS RZ, [RZ] ;  /* 0x00000000fffff984 */ /* 0x000fe20000000800 */
[----:B------:R-:W-:Y:S01]  /*42e0*/  @!PT LDS RZ, [RZ] ;  /* 0x00000000fffff984 */ /* 0x000fe20000000800 */
[----:B------:R-:W-:Y:S01]  /*42f0*/  @!PT LDS RZ, [RZ] ;  /* 0x00000000fffff984 */ /* 0x000fe20000000800 */
[----:B------:R2:W-:Y:S06]  /*4300*/  MEMBAR.ALL.CTA ;  /* 0x0000000000007992 */ /* 0x0005ec0000008000 */
[----:B--2---:R-:W2:Y:S01]  /*4310*/  FENCE.VIEW.ASYNC.S ;  /* 0x00000000000073c6 */ /* 0x004ea20000000000 */
[----:B------:R-:W-:Y:S04]  /*4320*/  PRMT R0, RZ, 0x654, R0 ;  /* 0x00000654ff007816 */ /* 0x000fe80000000000 */
[----:B--2---:R2:W-:Y:S01]  /*4330*/  SYNCS.ARRIVE.TRANS64.RED.A1T0 RZ, [R0+URZ], RZ ;  /* 0x000000ff00ff79a7 */ /* 0x0045e200081004ff */
[----:B---3--:R-:W-:Y:S11]  /*4340*/  LOP3.LUT P3, RZ, R30, 0x1, RZ, 0xc0, !PT ;  /* 0x000000011eff7812 */ /* 0x008ff6000786c0ff */
[----:B------:R-:W-:Y:S02]  /*4350*/  @!UPT UIADD3 URZ, UPT, UPT, URZ, URZ, URZ ;  /* 0x000000fffffff290 */ /* 0x000fe4000fffe0ff */
[----:B------:R-:W-:Y:S02]  /*4360*/  @P3 MOV R13, R28 ;  /* 0x0000001c000d3202 */ /* 0x000fe40000000f00 */
[----:B------:R-:W-:Y:S01]  /*4370*/  @P3 LOP3.LUT R8, R29, 0xffff, RZ, 0xc0, !PT ;  /* 0x0000ffff1d083812 */ /* 0x000fe200078ec0ff */
[----:B--2---:R-:W-:Y:S06]  /*4380*/  @!P0 BRA `(.L_x_78) ;  /* 0x0000000000a48947 */ /* 0x004fec0003800000 */
[----:B-1----:R-:W-:Y:S01]  /*4390*/  IMAD.HI.U32 R37, R22, R7, RZ ;  /* 0x0000000716257227 */ /* 0x002fe200078e00ff */
[----:B------:R-:W-:Y:S02]  /*43a0*/  ISETP.NE.AND P0, PT, R6, 0x1, PT ;  /* 0x000000010600780c */ /* 0x000fe40003f05270 */
[----:B------:R-:W-:Y:S01]  /*43b0*/  ISETP.NE.AND P2, PT, R26, 0x1, PT ;  /* 0x000000011a00780c */ /* 0x000fe20003f45270 */
[----:B----4-:R-:W-:Y:S01]  /*43c0*/  IMAD.HI.U32 R36, R19, R16, RZ ;  /* 0x0000001013247227 */ /* 0x010fe200078e00ff */
[----:B------:R-:W-:Y:S02]  /*43d0*/  SHF.R.U32.HI R37, RZ, R18, R37 ;  /* 0x00000012ff257219 */ /* 0x000fe40000011625 */
[----:B------:R-:W-:Y:S01]  /*43e0*/  ISETP.NE.AND P4, PT, R2, 0x1, PT ;  /* 0x000000010200780c */ /* 0x000fe20003f85270 */
[----:B------:R-:W-:Y:S01]  /*43f0*/  IMAD.HI.U32 R38, R13, R16, RZ ;  /* 0x000000100d267227 */ /* 0x000fe200078e00ff */
[----:B------:R-:W-:Y:S02]  /*4400*/  SHF.R.U32.HI R36, RZ, R17, R36 ;  /* 0x00000011ff247219 */ /* 0x000fe40000011624 */
[----:B------:R-:W-:Y:S01]  /*4410*/  SEL R3, R22, R37, !P0 ;  /* 0x0000002516037207 */ /* 0x000fe20004000000 */
[C---:B------:R-:W-:Y:S01]  /*4420*/  IMAD.HI.U32 R37, R8.reuse, R7, RZ ;  /* 0x0000000708257227 */ /* 0x040fe200078e00ff */
[----:B------:R-:W-:Y:S02]  /*4430*/  SEL R11, R19, R36, !P4 ;  /* 0x00000024130b7207 */ /* 0x000fe40006000000 */
[----:B------:R-:W-:Y:S01]  /*4440*/  SHF.R.U32.HI R38, RZ, R17, R38 ;  /* 0x00000011ff267219 */ /* 0x000fe20000011626 */
[----:B------:R-:W-:Y:S01]  /*4450*/  IMAD.HI.U32 R40, R3, R4, RZ ;  /* 0x0000000403287227 */ /* 0x000fe200078e00ff */
[----:B------:R-:W-:Y:S03]  /*4460*/  SHF.R.U32.HI R37, RZ, R18, R37 ;  /* 0x00000012ff257219 */ /* 0x000fe60000011625 */
[----:B------:R-:W-:Y:S01]  /*4470*/  IMAD.HI.U32 R36, R11, R4, RZ ;  /* 0x000000040b247227 */ /* 0x000fe200078e00ff */
[----:B------:R-:W-:Y:S02]  /*4480*/  @P2 SHF.R.U32.HI R3, RZ, R5, R40 ;  /* 0x00000005ff032219 */ /* 0x000fe40000011628 */
[----:B------:R-:W-:Y:S02]  /*4490*/  SEL R9, R8, R37, !P0 ;  /* 0x0000002508097207 */ /* 0x000fe40004000000 */
[----:B------:R-:W-:Y:S01]  /*44a0*/  @P2 SHF.R.U32.HI R11, RZ, R5, R36 ;  /* 0x00000005ff0b2219 */ /* 0x000fe20000011624 */
[C---:B------:R-:W-:Y:S01]  /*44b0*/  IMAD R10, R26.reuse, R3, RZ ;  /* 0x000000031a0a7224 */ /* 0x040fe200078e02ff */
[----:B------:R-:W-:Y:S01]  /*44c0*/  SEL R3, R13, R38, !P4 ;  /* 0x000000260d037207 */ /* 0x000fe20006000000 */
[C---:B------:R-:W-:Y:S03]  /*44d0*/  IMAD.HI.U32 R14, R9.reuse, R4, RZ ;  /* 0x00000004090e7227 */ /* 0x040fe600078e00ff */
[----:B------:R-:W-:Y:S01]  /*44e0*/  ISETP.GE.AND P0, PT, R9, R10, PT ;  /* 0x0000000a0900720c */ /* 0x000fe20003f06270 */
[C---:B------:R-:W-:Y:S01]  /*44f0*/  IMAD R12, R26.reuse, R11, RZ ;  /* 0x0000000b1a0c7224 */ /* 0x040fe200078e02ff */
[-C--:B------:R-:W-:Y:S04]  /*4500*/  SHF.R.U32.HI R14, RZ, R5.reuse, R14 ;  /* 0x00000005ff0e7219 */ /* 0x080fe8000001160e */
[----:B------:R-:W-:Y:S02]  /*4510*/  ISETP.GE.OR P0, PT, R3, R12, P0 ;  /* 0x0000000c0300720c */ /* 0x000fe40000706670 */
[----:B------:R-:W-:Y:S05]  /*4520*/  SEL R15, R9, R14, !P2 ;  /* 0x0000000e090f7207 */ /* 0x000fea0005000000 */
[----:B------:R-:W-:Y:S04]  /*4530*/  IMAD.MOV R14, RZ, RZ, -R15 ;  /* 0x000000ffff0e7224 */ /* 0x000fe800078e0a0f */
[----:B------:R-:W-:Y:S02]  /*4540*/  IMAD R14, R26, R14, R9 ;  /* 0x0000000e1a0e7224 */ /* 0x000fe400078e0209 */
[C---:B------:R-:W-:Y:S05]  /*4550*/  @!P0 IMAD.HI.U32 R10, R3.reuse, R4, RZ ;  /* 0x00000004030a8227 */ /* 0x040fea00078e00ff */
[----:B------:R-:W-:Y:S04]  /*4560*/  @!P0 SHF.R.U32.HI R10, RZ, R5, R10 ;  /* 0x00000005ff0a8219 */ /* 0x000fe8000001160a */
[----:B------:R-:W-:Y:S01]  /*4570*/  @!P0 SEL R0, R3, R10, !P2 ;  /* 0x0000000a03008207 */ /* 0x000fe20005000000 */
[----:B------:R-:W-:Y:S03]  /*4580*/  IMAD.MOV R10, RZ, RZ, -R3 ;  /* 0x000000ffff0a7224 */ /* 0x000fe600078e0a03 */
[----:B------:R-:W-:Y:S01]  /*4590*/  @!P0 IADD3 R15, PT, PT, R15, -R0, RZ ;  /* 0x800000000f0f8210 */ /* 0x000fe20007ffe0ff */
[----:B------:R-:W-:Y:S01]  /*45a0*/  @!P0 IMAD R0, R11, R14, R0 ;  /* 0x0000000e0b008224 */ /* 0x000fe200078e0200 */
[----:B------:R-:W-:Y:S01]  /*45b0*/  IADD3 R11, PT, PT, -R9, RZ, RZ ;  /* 0x000000ff090b7210 */ /* 0x000fe20007ffe1ff */
[----:B------:R-:W-:Y:S02]  /*45c0*/  IMAD R13, R2, R10, R13 ;  /* 0x0000000a020d7224 */ /* 0x000fe400078e020d */
[----:B------:R-:W-:Y:S02]  /*45d0*/  @!P0 IMAD R9, R15, R26, R3 ;  /* 0x0000001a0f098224 */ /* 0x000fe400078e0203 */
[----:B------:R-:W-:Y:S02]  /*45e0*/  @!P0 IMAD.MOV.U32 R3, RZ, RZ, R0 ;  /* 0x000000ffff038224 */ /* 0x000fe400078e0000 */
[----:B------:R-:W-:Y:S02]  /*45f0*/  IMAD R8, R6, R11, R8 ;  /* 0x0000000b06087224 */ /* 0x000fe400078e0208 */
[----:B------:R-:W-:Y:S02]  /*4600*/  IMAD R13, R3, R2, R13 ;  /* 0x00000002030d7224 */ /* 0x000fe400078e020d */
[----:B------:R-:W-:Y:S02]  /*4610*/  IMAD R8, R9, R6, R8 ;  /* 0x0000000609087224 */ /* 0x000fe400078e0208 */
.L_x_78:
[----:B------:R-:W-:Y:S05]  /*4620*/  BRA.U UP1, `(.L_x_79) ;  /* 0x0000000101107547 */ /* 0x000fea000b800000 */
[----:B------:R-:W-:Y:S04]  /*4630*/  MOV R0, UR6 ;  /* 0x0000000600007c02 */ /* 0x000fe80008000f00 */
[----:B------:R-:W-:Y:S04]  /*4640*/  SHF.L.U32 R3, R0, 0x1f, RZ ;  /* 0x0000001f00037819 */ /* 0x000fe800000006ff */
[----:B------:R-:W2:Y:S02]  /*4650*/  SYNCS.PHASECHK.TRANS64.TRYWAIT P0, [UR7+0xf8], R3 ;  /* 0x0000f803ff0075a7 */ /* 0x000ea40008001107 */
[----:B--2---:R-:W-:Y:S05]  /*4660*/  @!P0 BRA `(.L_x_80) ;  /* 0x0000003800a88947 */ /* 0x004fea0003800000 */
.L_x_79:
[----:B------:R-:W-:Y:S02]  /*4670*/  R2UR UR11, R21 ;  /* 0x00000000150b72ca */ /* 0x000fe400000e0000 */
[----:B------:R-:W-:Y:S02]  /*4680*/  R2UR UR10, R20 ;  /* 0x00000000140a72ca */ /* 0x000fe400000e0000 */
[----:B------:R-:W-:Y:S04]  /*4690*/  ISETP.NE.U32.AND P2, PT, RZ, UR4, PT ;  /* 0x00000004ff007c0c */ /* 0x000fe8000bf45070 */
[----:B------:R-:W-:Y:S05]  /*46a0*/  ISETP.NE.AND.EX P2, PT, RZ, UR5, PT, P2 ;  /* 0x00000005ff007c0c */ /* 0x000fea000bf45320 */
[----:B------:R-:W-:Y:S02]  /*46b0*/  USHF.L.U32 UR11, UR11, 0x6, URZ ;  /* 0x000000060b0b7899 */ /* 0x000fe400080006ff */
[----:B------:R-:W-:Y:S01]  /*46c0*/  USHF.L.U32 UR10, UR10, 0x6, URZ ;  /* 0x000000060a0a7899 */ /* 0x000fe200080006ff */
[----:B------:R-:W-:Y:S11]  /*46d0*/  BRA.U !UP4, `(.L_x_81) ;  /* 0x000000010c347547 */ /* 0x000ff6000b800000 */
[----:B------:R-:W-:Y:S01]  /*46e0*/  UPLOP3.LUT UP0, UPT, UPT, UPT, UP3, 0x80, 0x8 ;  /* 0x000000000008789c */ /* 0x000fe20003f0f030 */
[----:B--2---:R-:W-:Y:S02]  /*46f0*/  HFMA2 R0, -RZ, RZ, 0, 5.9604644775390625e-08 ;  /* 0x00000001ff007431 */ /* 0x004fe400000001ff */
[----:B------:R-:W-:Y:S03]  /*4700*/  IMAD.MOV.U32 R67, RZ, RZ, 0x1 ;  /* 0x00000001ff437424 */ /* 0x000fe600078e00ff */
[----:B------:R-:W-:Y:S05]  /*4710*/  PLOP3.LUT P0, PT, PT, PT, UP0, 0x80, 0x8 ;  /* 0x000000000008781c */ /* 0x000fea0003f0f008 */
[----:B------:R-:W2:Y:S01]  /*4720*/  @UP0 LDCU.64 UR14, c[0x0][0x888] ;  /* 0x00011100ff0e07ac */ /* 0x000ea20008000a00 */
[----:B------:R-:W-:Y:S07]  /*4730*/  @UP0 UIMAD UR8, UR36, UR4, URZ ;  /* 0x00000004240802a4 */ /* 0x000fee000f8e02ff */
[----:B------:R-:W-:Y:S01]  /*4740*/  @!P0 PRMT R67, R0, 0x7610, R67 ;  /* 0x0000761000438816 */ /* 0x000fe20000000043 */
[----:B--2---:R-:W-:Y:S03]  /*4750*/  @UP0 UIMAD.WIDE UR14, UR8, 0x4, UR14 ;  /* 0x00000004080e08a5 */ /* 0x004fe6000f8e020e */
[----:B------:R-:W2:Y:S03]  /*4760*/  @!UP0 LDCU UR8, c[0x0][0x880] ;  /* 0x00011000ff0887ac */ /* 0x000ea60008000800 */
[----:B------:R-:W-:Y:S01]  /*4770*/  IMAD.U32 R10, RZ, RZ, UR14 ;  /* 0x0000000eff0a7e24 */ /* 0x000fe2000f8e00ff */
[----:B------:R-:W-:Y:S05]  /*4780*/  MOV R11, UR15 ;  /* 0x0000000f000b7c02 */ /* 0x000fea0008000f00 */
[----:B------:R3:W5:Y:S02]  /*4790*/  @P0 LDG.E R35, desc[UR46][R10.64] ;  /* 0x0000002e0a230981 */ /* 0x000764000c1e1900 */
[----:B--23--:R-:W-:Y:S07]  /*47a0*/  @!P0 IMAD.U32 R35, RZ, RZ, UR8 ;  /* 0x00000008ff238e24 */ /* 0x00cfee000f8e00ff */
.L_x_81:
[----:B-----5:R-:W-:Y:S01]  /*47b0*/  @!P2 FSETP.EQ.AND P0, PT, R35, RZ, PT ;  /* 0x000000ff2300a20b */ /* 0x020fe20003f02000 */
[----:B------:R-:W-:Y:S01]  /*47c0*/  @!UPT UIADD3 URZ, UPT, UPT, URZ, URZ, URZ ;  /* 0x000000fffffff290 */ /* 0x000fe2000fffe0ff */
[----:B------:R-:W-:Y:S11]  /*47d0*/  @!P2 BRA `(.L_x_82) ;  /* 0x000000000014a947 */ /* 0x000ff60003800000 */
[----:B------:R-:W-:Y:S02]  /*47e0*/  LOP3.LUT P2, RZ, R67, 0xff, RZ, 0xc0, !PT ;  /* 0x000000ff43ff7812 */ /* 0x000fe4000784c0ff */
[----:B------:R-:W-:Y:S04]  /*47f0*/  PLOP3.LUT P0, PT, PT, PT, UP0, 0x80, 0x8 ;  /* 0x000000000008781c */ /* 0x000fe80003f0f008 */
[----:B------:R-:W-:Y:S07]  /*4800*/  PLOP3.LUT P0, PT, P0, PT, PT, 0x8, 0x80 ;  /* 0x000000000080781c */ /* 0x000fee000070e170 */
[----:B------:R-:W-:Y:S11]  /*4810*/  @P2 FSETP.EQ.AND P0, PT, R35, RZ, PT ;  /* 0x000000ff2300220b */ /* 0x000ff60003f02000 */
[----:B------:R-:W-:Y:S02]  /*4820*/  @!UPT UIADD3 URZ, UPT, UPT, URZ, URZ, URZ ;  /* 0x000000fffffff290 */ /* 0x000fe4000fffe0ff */
.L_x_82:
[----:B------:R-:W-:Y:S01]  /*4830*/  ULEA UR15, UR13, UR7, 0x3 ;  /* 0x000000070d0f7291 */ /* 0x000fe2000f8e18ff */
[----:B--2---:R-:W-:Y:S02]  /*4840*/  SHF.L.U32 R3, R34, 0x1f, RZ ;  /* 0x0000001f22037819 */ /* 0x004fe400000006ff */
[----:B------:R-:W-:Y:S04]  /*4850*/  ELECT P4, URZ, PT ;  /* 0x0000000000ff782f */ /* 0x000fe80003880000 */
[----:B------:R-:W-:Y:S02]  /*4860*/  PLOP3.LUT P4, PT, P0, P4, PT, 0xf2, 0x2f ;  /* 0x00000000002f781c */ /* 0x000fe40000789e72 */
[----:B------:R-:W2:Y:S11]  /*4870*/  SYNCS.PHASECHK.TRANS64.TRYWAIT P2, [UR15+0xd8], R3 ;  /* 0x0000d803ff0075a7 */ /* 0x000eb6000804110f */
[----:B-1----:R-:W-:Y:S05]  /*4880*/  @!P4 IADD3 R20, P0, PT, R32, 0x580, RZ ;  /* 0x000005802014c810 */ /* 0x002fea0007f1e0ff */
[----:B------:R-:W-:Y:S01]  /*4890*/  @!P4 IMAD.X R12, RZ, RZ, R33, P0 ;  /* 0x000000ffff0cc224 */ /* 0x000fe200000e0621 */
[----:B--2---:R-:W-:Y:S07]  /*48a0*/  @!P2 BRA `(.L_x_83) ;  /* 0x000000380030a947 */ /* 0x004fee0003800000 */
.L_x_170:
[----:B------:R-:W2:Y:S01]  /*48b0*/  LDC.64 R14, c[0x0][0xb10] ;  /* 0x0002c400ff0e7b82 */ /* 0x000ea20000000a00 */
[----:B------:R-:W-:Y:S01]  /*48c0*/  @!P4 R2UR UR8, R12 ;  /* 0x000000000c08c2ca */ /* 0x000fe200000e0000 */
[----:B------:R-:W-:Y:S01]  /*48d0*/  VOTEU.ALL UP2, P4 ;  /* 0x0000000000ff7886 */ /* 0x000fe20002040000 */
[----:B------:R-:W-:Y:S01]  /*48e0*/  @!P4 R2UR UR9, R20 ;  /* 0x000000001409c2ca */ /* 0x000fe200000e0000 */
[----:B------:R-:W-:Y:S01]  /*48f0*/  VOTEU.ALL UP1, P4 ;  /* 0x0000000000ff7886 */ /* 0x000fe20002020000 */
[----:B------:R-:W-:Y:S03]  /*4900*/  UMOV UR20, 0x0 ;  /* 0x0000000000147882 */ /* 0x000fe60000000000 */
[----:B------:R-:W3:Y:S01]  /*4910*/  LDC.64 R10, c[0x0][0xb18] ;  /* 0x0002c600ff0a7b82 */ /* 0x000ee20000000a00 */
[----:B------:R-:W-:Y:S01]  /*4920*/  UMOV UR21, 0x10000000 ;  /* 0x1000000000157882 */ /* 0x000fe20000000000 */
[----:B------:R-:W-:Y:S01]  /*4930*/  UMOV UR12, UR36 ;  /* 0x00000024000c7c82 */ /* 0x000fe20008000000 */
[----:B------:R-:W-:Y:S01]  /*4940*/  UIADD3 UR14, UPT, UPT, UR13, 0x1, URZ ;  /* 0x000000010d0e7890 */ /* 0x000fe2000fffe0ff */
[----:B------:R-:W-:Y:S01]  /*4950*/  @P3 SHF.R.U32.HI R24, RZ, 0x10, R29 ;  /* 0x00000010ff183819 */ /* 0x000fe2000001161d */
[----:B------:R-:W-:Y:S03]  /*4960*/  VIADD R27, R27, 0x1 ;  /* 0x000000011b1b7836 */ /* 0x000fe60000000000 */
[----:B-1----:R-:W1:Y:S01]  /*4970*/  @!P1 LDC R0, c[0x0][0xb20] ;  /* 0x0002c800ff009b82 */ /* 0x002e620000000800 */
[----:B------:R-:W-:Y:S01]  /*4980*/  UISETP.NE.AND UP5, UPT, UR14, 0x3, UPT ;  /* 0x000000030e00788c */ /* 0x000fe2000bfa5270 */
[----:B------:R-:W-:Y:S01]  /*4990*/  IMAD.U32 R21, RZ, RZ, UR8 ;  /* 0x00000008ff157e24 */ /* 0x000fe2000f8e00ff */
[----:B------:R-:W-:Y:S05]  /*49a0*/  @!UP2 ULEA UR8, UR13, UR7, 0xd ;  /* 0x000000070d08a291 */ /* 0x000fea000f8e68ff */
[----:B------:R-:W5:Y:S01]  /*49b0*/  @!P1 LDC R3, c[0x0][0xb0c] ;  /* 0x0002c300ff039b82 */ /* 0x000f620000000800 */
[----:B------:R-:W-:Y:S01]  /*49c0*/  IMAD.U32 R20, RZ, RZ, UR9 ;  /* 0x00000009ff147e24 */ /* 0x000fe2000f8e00ff */
[----:B------:R-:W-:Y:S01]  /*49d0*/  UIADD3 UR9, UPT, UPT, UR15, 0xc0, URZ ;  /* 0x000000c00f097890 */ /* 0x000fe2000fffe0ff */
[----:B------:R-:W-:Y:S01]  /*49e0*/  @!P4 R2UR UR19, R21 ;  /* 0x000000001513c2ca */ /* 0x000fe200000e0000 */
[----:B------:R-:W-:Y:S02]  /*49f0*/  @!UP2 UIADD3 UR8, UPT, UPT, UR8, 0x400, URZ ;  /* 0x000004000808a890 */ /* 0x000fe4000fffe0ff */
[----:B------:R-:W-:Y:S01]  /*4a00*/  @!P4 R2UR UR18, R20 ;  /* 0x000000001412c2ca */ /* 0x000fe200000e0000 */
[----:B------:R-:W-:Y:S01]  /*4a10*/  @!P4 IMAD.MOV.U32 R20, RZ, RZ, 0x2000 ;  /* 0x00002000ff14c424 */ /* 0x000fe200078e00ff */
[----:B------:R-:W-:Y:S02]  /*4a20*/  UPRMT UR16, UR37, 0x654, UR9 ;  /* 0x0000065425107896 */ /* 0x000fe40008000009 */
[----:B------:R-:W-:Y:S02]  /*4a30*/  USEL UR17, URZ, 0x1, UP5 ;  /* 0x00000001ff117887 */ /* 0x000fe4000a800000 */
[----:B------:R-:W-:Y:S04]  /*4a40*/  USEL UR14, UR14, URZ, UP5 ;  /* 0x000000ff0e0e7287 */ /* 0x000fe8000a800000 */
[----:B------:R-:W-:Y:S01]  /*4a50*/  ULEA UR13, UR14, UR7, 0x3 ;  /* 0x000000070e0d7291 */ /* 0x000fe2000f8e18ff */
[----:B------:R-:W-:Y:S02]  /*4a60*/  LOP3.LUT R34, R34, UR17, RZ, 0x3c, !PT ;  /* 0x0000001122227c12 */ /* 0x000fe4000f8e3cff */
[----:B------:R1:W-:Y:S01]  /*4a70*/  @!UP1 UTMALDG.3D [UR8], [UR18], desc[UR20] ;  /* 0x00001408120095b4 */ /* 0x0003e20008011000 */
[----:B------:R1:W-:Y:S01]  /*4a80*/  @!P4 SYNCS.ARRIVE.TRANS64.RED.A0TR RZ, [UR15+0xc0], R20 ;  /* 0x0000c014ffffc9a7 */ /* 0x0003e2000830040f */
[----:B------:R-:W-:Y:S02]  /*4a90*/  SHF.L.U32 R12, R34, 0x1f, RZ ;  /* 0x0000001f220c7819 */ /* 0x000fe400000006ff */
[----:B-----5:R-:W-:Y:S01]  /*4aa0*/  @!P1 ISETP.NE.AND P2, PT, R3, 0x1, PT ;  /* 0x000000010300980c */ /* 0x020fe20003f45270 */
[C---:B--2---:R-:W-:Y:S01]  /*4ab0*/  @!P1 IMAD.HI.U32 R14, R13.reuse, R14, RZ ;  /* 0x0000000e0d0e9227 */ /* 0x044fe200078e00ff */
[----:B---3--:R-:W-:Y:S03]  /*4ac0*/  @!P1 ISETP.NE.AND P0, PT, R10, 0x1, PT ;  /* 0x000000010a00980c */ /* 0x008fe60003f05270 */
[C---:B------:R-:W-:Y:S01]  /*4ad0*/  @!P1 IMAD.HI.U32 R11, R8.reuse, R11, RZ ;  /* 0x0000000b080b9227 */ /* 0x040fe200078e00ff */
[----:B------:R-:W-:Y:S04]  /*4ae0*/  @!P1 SHF.R.U32.HI R14, RZ, R15, R14 ;  /* 0x0000000fff0e9219 */ /* 0x000fe8000001160e */
[----:B-1----:R-:W-:Y:S01]  /*4af0*/  @!P1 SHF.R.U32.HI R9, RZ, R0, R11 ;  /* 0x00000000ff099219 */ /* 0x002fe2000001160b */
[----:B------:R-:W-:Y:S01]  /*4b00*/  SYNCS.ARRIVE.TRANS64.RED.A1T0 RZ, [UR16], RZ ;  /* 0x000000ffffff79a7 */ /* 0x000fe20008100410 */
[----:B------:R-:W-:Y:S02]  /*4b10*/  @!P1 SEL R14, R13, R14, !P2 ;  /* 0x0000000e0d0e9207 */ /* 0x000fe40005000000 */
[----:B------:R-:W-:Y:S01]  /*4b20*/  @!P1 SEL R9, R8, R9, !P0 ;  /* 0x0000000908099207 */ /* 0x000fe20004000000 */
[----:B------:R-:W1:Y:S04]  /*4b30*/  SYNCS.PHASECHK.TRANS64.TRYWAIT P5, [UR13+0xd8], R12 ;  /* 0x0000d80cff0075a7 */ /* 0x000e6800080a110d */
[----:B------:R-:W-:Y:S02]  /*4b40*/  @!P1 IMAD.IADD R0, R9, 0x1, -R14 ;  /* 0x0000000109009824 */ /* 0x000fe400078e0a0e */
[----:B------:R-:W-:Y:S02]  /*4b50*/  @!P1 IMAD.IADD R9, R14, 0x1, -R9 ;  /* 0x000000010e099824 */ /* 0x000fe400078e0a09 */
[----:B------:R-:W-:Y:S02]  /*4b60*/  @!P1 IMAD R13, R0, R3, R13 ;  /* 0x00000003000d9224 */ /* 0x000fe400078e020d */
[----:B------:R-:W-:Y:S01]  /*4b70*/  @!P1 IMAD R8, R9, R10, R8 ;  /* 0x0000000a09089224 */ /* 0x000fe200078e0208 */
[----:B-1----:R-:W-:Y:S06]  /*4b80*/  @!P5 BRA `(.L_x_84) ;  /* 0x000000340090d947 */ /* 0x002fec0003800000 */
.L_x_172:
[----:B-1----:R-:W-:Y:S01]  /*4b90*/  @!P4 IADD3 R3, P0, PT, R32, 0x580, RZ ;  /* 0x000005802003c810 */ /* 0x002fe20007f1e0ff */
[----:B------:R-:W-:Y:S01]  /*4ba0*/  UMOV UR18, 0x0 ;  /* 0x0000000000127882 */ /* 0x000fe20000000000 */
[----:B------:R-:W-:Y:S01]  /*4bb0*/  UMOV UR19, 0x10000000 ;  /* 0x1000000000137882 */ /* 0x000fe20000000000 */
[----:B------:R-:W-:Y:S01]  /*4bc0*/  VOTEU.ALL UP1, P4 ;  /* 0x0000000000ff7886 */ /* 0x000fe20002020000 */
[----:B------:R-:W-:Y:S01]  /*4bd0*/  @!P4 R2UR UR9, R3 ;  /* 0x000000000309c2ca */ /* 0x000fe200000e0000 */
[----:B------:R-:W-:Y:S01]  /*4be0*/  @!P4 IMAD.X R0, RZ, RZ, R33, P0 ;  /* 0x000000ffff00c224 */ /* 0x000fe200000e0621 */
[----:B------:R-:W-:Y:S01]  /*4bf0*/  UMOV UR12, UR36 ;  /* 0x00000024000c7c82 */ /* 0x000fe20008000000 */
[----:B------:R-:W-:Y:S01]  /*4c00*/  @P3 R2UR UR36, R24 ;  /* 0x00000000182432ca */ /* 0x000fe200000e0000 */
[----:B------:R-:W-:Y:S01]  /*4c10*/  @!UP1 ULEA UR15, UR14, UR7, 0xd ;  /* 0x000000070e0f9291 */ /* 0x000fe2000f8e68ff */
[----:B------:R-:W-:Y:S01]  /*4c20*/  ISETP.NE.AND P0, PT, R27, 0x2, PT ;  /* 0x000000021b00780c */ /* 0x000fe20003f05270 */
[----:B------:R-:W-:Y:S01]  /*4c30*/  @!UP1 UIADD3 UR10, UPT, UPT, UR10, 0x20, URZ ;  /* 0x000000200a0a9890 */ /* 0x000fe2000fffe0ff */
[----:B------:R-:W-:Y:S01]  /*4c40*/  @!P4 R2UR UR8, R0 ;  /* 0x000000000008c2ca */ /* 0x000fe200000e0000 */
[----:B------:R-:W-:Y:S01]  /*4c50*/  IMAD.IADD R20, R8, 0x1, R66 ;  /* 0x0000000108147824 */ /* 0x000fe200078e0242 */
[----:B------:R-:W-:Y:S01]  /*4c60*/  SEL R0, RZ, 0x1, P0 ;  /* 0x00000001ff007807 */ /* 0x000fe20000000000 */
[----:B------:R-:W-:Y:S01]  /*4c70*/  IMAD.IADD R21, R13, 0x1, R68 ;  /* 0x000000010d157824 */ /* 0x000fe200078e0244 */
[----:B------:R-:W-:Y:S02]  /*4c80*/  SEL R27, R27, RZ, P0 ;  /* 0x000000ff1b1b7207 */ /* 0x000fe40000000000 */
[----:B------:R-:W-:Y:S01]  /*4c90*/  IMAD.U32 R10, RZ, RZ, UR9 ;  /* 0x00000009ff0a7e24 */ /* 0x000fe2000f8e00ff */
[----:B------:R-:W-:Y:S01]  /*4ca0*/  UIADD3 UR9, UPT, UPT, UR13, 0xc0, URZ ;  /* 0x000000c00d097890 */ /* 0x000fe2000fffe0ff */
[----:B------:R-:W-:Y:S03]  /*4cb0*/  LOP3.LUT R25, R25, R0, RZ, 0x3c, !PT ;  /* 0x0000000019197212 */ /* 0x000fe600078e3cff */
[----:B------:R-:W-:Y:S02]  /*4cc0*/  @!P4 R2UR UR16, R10 ;  /* 0x000000000a10c2ca */ /* 0x000fe400000e0000 */
[----:B------:R-:W-:Y:S01]  /*4cd0*/  IMAD.U32 R11, RZ, RZ, UR8 ;  /* 0x00000008ff0b7e24 */ /* 0x000fe2000f8e00ff */
[----:B------:R-:W-:Y:S01]  /*4ce0*/  @!UP1 UIADD3 UR8, UPT, UPT, UR15, 0x400, URZ ;  /* 0x000004000f089890 */ /* 0x000fe2000fffe0ff */
[----:B------:R-:W-:Y:S01]  /*4cf0*/  VOTEU.ALL UP1, P4 ;  /* 0x0000000000ff7886 */ /* 0x000fe20002020000 */
[----:B------:R-:W-:Y:S02]  /*4d00*/  UPRMT UR15, UR37, 0x654, UR9 ;  /* 0x00000654250f7896 */ /* 0x000fe40008000009 */
[----:B------:R-:W-:Y:S11]  /*4d10*/  @!P4 R2UR UR17, R11 ;  /* 0x000000000b11c2ca */ /* 0x000ff600000e0000 */
[----:B------:R-:W-:Y:S02]  /*4d20*/  @!UPT UIADD3 URZ, UPT, UPT, URZ, URZ, URZ ;  /* 0x000000fffffff290 */ /* 0x000fe4000fffe0ff */
[----:B------:R2:W-:Y:S01]  /*4d30*/  @!UP1 UTMALDG.3D [UR8], [UR16], desc[UR18] ;  /* 0x00001208100095b4 */ /* 0x0005e20008011000 */
[----:B------:R2:W-:Y:S01]  /*4d40*/  @!P4 SYNCS.ARRIVE.TRANS64.RED.A0TR RZ, [UR13+0xc0], R23 ;  /* 0x0000c017ffffc9a7 */ /* 0x0005e2000830040d */
[----:B------:R-:W-:Y:S04]  /*4d50*/  UIADD3 UR13, UPT, UPT, UR14, 0x1, URZ ;  /* 0x000000010e0d7890 */ /* 0x000fe8000fffe0ff */
[----:B------:R-:W-:Y:S04]  /*4d60*/  UISETP.NE.AND UP1, UPT, UR13, 0x3, UPT ;  /* 0x000000030d00788c */ /* 0x000fe8000bf25270 */
[----:B------:R-:W-:Y:S02]  /*4d70*/  USEL UR14, URZ, 0x1, UP1 ;  /* 0x00000001ff0e7887 */ /* 0x000fe40008800000 */
[----:B------:R-:W-:Y:S02]  /*4d80*/  USEL UR13, UR13, URZ, UP1 ;  /* 0x000000ff0d0d7287 */ /* 0x000fe40008800000 */
[----:B------:R-:W-:Y:S02]  /*4d90*/  UPLOP3.LUT UP1, UPT, UPT, UPT, UPT, 0x80, 0x8 ;  /* 0x000000000008789c */ /* 0x000fe40003f2f070 */
[----:B------:R-:W-:Y:S01]  /*4da0*/  LOP3.LUT R34, R34, UR14, RZ, 0x3c, !PT ;  /* 0x0000000e22227c12 */ /* 0x000fe2000f8e3cff */
[----:B------:R-:W-:Y:S01]  /*4db0*/  SYNCS.ARRIVE.TRANS64.RED.A1T0 RZ, [UR15], RZ ;  /* 0x000000ffffff79a7 */ /* 0x000fe2000810040f */
[----:B------:R-:W-:Y:S07]  /*4dc0*/  @P3 BRA `(.L_x_85) ;  /* 0xfffffff4001c3947 */ /* 0x000fee000383ffff */
[----:B------:R-:W-:Y:S01]  /*4dd0*/  UIADD3 UR7, UPT, UPT, UR7, 0xd8, URZ ;  /* 0x000000d807077890 */ /* 0x000fe2000fffe0ff */
[----:B------:R-:W-:-:S03]  /*4de0*/  SHF.L.U32 R3, R34, 0x1f, RZ ;  /* 0x0000001f22037819 */ /* 0x000fc600000006ff */
[----:B------:R-:W-:-:S09]  /*4df0*/  ULEA UR4, UR13, UR7, 0x3 ;  /* 0x000000070d047291 */ /* 0x000fd2000f8e18ff */
[----:B------:R-:W1:Y:S02]  /*4e00*/  SYNCS.PHASECHK.TRANS64.TRYWAIT P0, [UR4], R3 ;  /* 0x00000003ff0075a7 */ /* 0x000e640008001104 */
[----:B-1----:R-:W-:Y:S05]  /*4e10*/  @!P0 BRA `(.L_x_86) ;  /* 0x0000003400048947 */ /* 0x002fea0003800000 */
.L_x_174:
        /* <DEDUP_REMOVED lines=9> */
.L_x_176:
[----:B------:R-:W-:-:S04]  /*4eb0*/  UIADD3 UR5, UPT, UPT, UR5, 0x1, URZ ;  /* 0x0000000105057890 */ /* 0x000fc8000fffe0ff */
[----:B------:R-:W-:-:S04]  /*4ec0*/  UISETP.NE.AND UP0, UPT, UR5, 0x3, UPT ;  /* 0x000000030500788c */ /* 0x000fc8000bf05270 */
[----:B------:R-:W-:Y:S02]  /*4ed0*/  USEL UR4, URZ, 0x1, UP0 ;  /* 0x00000001ff047887 */ /* 0x000fe40008000000 */
[----:B------:R-:W-:-:S04]  /*4ee0*/  USEL UR5, UR5, URZ, UP0 ;  /* 0x000000ff05057287 */ /* 0x000fc80008000000 */
[----:B------:R-:W-:Y:S01]  /*4ef0*/  ULEA UR5, UR5, UR7, 0x3 ;  /* 0x0000000705057291 */ /* 0x000fe2000f8e18ff */
[----:B-1----:R-:W-:-:S04]  /*4f00*/  LOP3.LUT R3, R34, UR4, RZ, 0x3c, !PT ;  /* 0x0000000422037c12 */ /* 0x002fc8000f8e3cff */
[----:B------:R-:W-:Y:S01]  /*4f10*/  SHF.L.U32 R3, R3, 0x1f, RZ ;  /* 0x0000001f03037819 */ /* 0x000fe200000006ff */
[----:B------:R-:W-:-:S07]  /*4f20*/  IMAD.U32 R0, RZ, RZ, UR5 ;  /* 0x00000005ff007e24 */ /* 0x000fce000f8e00ff */
.L_x_88:
[----:B-1----:R1:W3:Y:S02]  /*4f30*/  SYNCS.PHASECHK.TRANS64.TRYWAIT P0, [R0+URZ], R3 ;  /* 0x00000003000075a7 */ /* 0x0022e400080011ff */
[----:B---3--:R-:W-:Y:S05]  /*4f40*/  @!P0 NANOSLEEP.SYNCS 0x989680 ;  /* 0x009896800000895d */ /* 0x008fea0003900000 */
[----:B------:R-:W3:Y:S02]  /*4f50*/  @!P0 SYNCS.PHASECHK.TRANS64 P0, [R0+URZ], R3 ;  /* 0x00000003000085a7 */ /* 0x000ee400080010ff */
[----:B--23--:R-:W-:Y:S05]  /*4f60*/  @P0 EXIT ;  /* 0x000000000000094d */ /* 0x00cfea0003800000 */
[----:B------:R-:W-:Y:S05]  /*4f70*/  BRA `(.L_x_88) ;  /* 0xfffffffc00ec7947 */ /* 0x000fea000383ffff */
.L_x_76:
[----:B------:R-:W-:-:S06]  /*4f80*/  UISETP.GE.AND UP1, UPT, UR8, 0x4, UPT ;  /* 0x000000040800788c */ /* 0x000fcc000bf26270 */
[----:B------:R-:W-:-:S13]  /*4f90*/  PLOP3.LUT P0, PT, PT, PT, UP1, 0x80, 0x8 ;  /* 0x000000000008781c */ /* 0x000fda0003f0f018 */
[----:B------:R-:W-:Y:S05]  /*4fa0*/  @!P0 EXIT ;  /* 0x000000000000894d */ /* 0x000fea0003800000 */
[----:B------:R-:W-:Y:S01]  /*4fb0*/  BAR.SYNC.DEFER_BLOCKING 0x6, 0xa0 ;  /* 0x0182800000007b1d */ /* 0x000fe20000010000 */
[C---:B------:R-:W-:Y:S01]  /*4fc0*/  IMAD.SHL.U32 R0, R79.reuse, 0x20, RZ ;  /* 0x000000204f007824 */ /* 0x040fe200078e00ff */
[C---:B------:R-:W-:Y:S01]  /*4fd0*/  R2P PR, R79.reuse, 0x6 ;  /* 0x000000064f007804 */ /* 0x040fe20000000000 */
[C---:B------:R-:W-:Y:S02]  /*4fe0*/  IMAD.SHL.U32 R72, R79.reuse, 0x4, RZ ;  /* 0x000000044f487824 */ /* 0x040fe400078e00ff */
[C---:B------:R-:W-:Y:S01]  /*4ff0*/  IMAD.U32 R32, R79.reuse, 0x10000, RZ ;  /* 0x000100004f207824 */ /* 0x040fe200078e00ff */
[----:B------:R-:W-:Y:S02]  /*5000*/  UMOV UR48, 0x400 ;  /* 0x0000040000307882 */ /* 0x000fe40000000000 */
[----:B------:R-:W1:Y:S01]  /*5010*/  LDC R71, c[0x0][0x370] ;  /* 0x0000dc00ff477b82 */ /* 0x000e620000000800 */
[----:B------:R-:W-:Y:S01]  /*5020*/  ULEA UR48, UR37, UR48, 0x18 ;  /* 0x0000003025307291 */ /* 0x000fe2000f8ec0ff */
[C---:B------:R-:W-:Y:S01]  /*5030*/  LOP3.LUT R7, R0.reuse, 0xe0, RZ, 0xc0, !PT ;  /* 0x000000e000077812 */ /* 0x040fe200078ec0ff */
[----:B------:R-:W-:Y:S01]  /*5040*/  IMAD.SHL.U32 R5, R79, 0x10, RZ ;  /* 0x000000104f057824 */ /* 0x000fe200078e00ff */
[----:B------:R-:W-:Y:S01]  /*5050*/  LOP3.LUT R0, R0, 0x100, RZ, 0xc0, !PT ;  /* 0x0000010000007812 */ /* 0x000fe200078ec0ff */
[----:B------:R-:W-:Y:S01]  /*5060*/  IMAD.MOV.U32 R78, RZ, RZ, 0x8 ;  /* 0x00000008ff4e7424 */ /* 0x000fe200078e00ff */
[----:B------:R-:W-:Y:S01]  /*5070*/  LOP3.LUT R72, R7, 0x1c, R72, 0xf8, !PT ;  /* 0x0000001c07487812 */ /* 0x000fe200078ef848 */
[----:B------:R-:W-:Y:S01]  /*5080*/  IMAD.MOV.U32 R77, RZ, RZ, 0x10 ;  /* 0x00000010ff4d7424 */ /* 0x000fe200078e00ff */
[----:B------:R-:W2:Y:S01]  /*5090*/  LDC R28, c[0x0][0xb0c] ;  /* 0x0002c300ff1c7b82 */ /* 0x000ea20000000800 */
[----:B------:R-:W-:Y:S01]  /*50a0*/  SHF.R.U32.HI R7, RZ, 0x2, R79 ;  /* 0x00000002ff077819 */ /* 0x000fe2000001164f */
[----:B------:R-:W-:Y:S01]  /*50b0*/  IMAD.MOV.U32 R30, RZ, RZ, RZ ;  /* 0x000000ffff1e7224 */ /* 0x000fe200078e00ff */
[----:B------:R-:W-:Y:S01]  /*50c0*/  LOP3.LUT R32, R32, 0x600000, RZ, 0xc0, !PT ;  /* 0x0060000020207812 */ /* 0x000fe200078ec0ff */
[----:B------:R-:W-:Y:S01]  /*50d0*/  IMAD.MOV.U32 R76, RZ, RZ, RZ ;  /* 0x000000ffff4c7224 */ /* 0x000fe200078e00ff */
[----:B------:R-:W-:Y:S01]  /*50e0*/  LOP3.LUT R5, R0, 0x600, R5, 0xf8, !PT ;  /* 0x0000060000057812 */ /* 0x000fe200078ef805 */
[----:B------:R-:W-:Y:S01]  /*50f0*/  IMAD.MOV.U32 R82, RZ, RZ, RZ ;  /* 0x000000ffff527224 */ /* 0x000fe200078e00ff */
[----:B------:R-:W-:Y:S01]  /*5100*/  LOP3.LUT R72, R72, 0x4, R7, 0x78, !PT ;  /* 0x0000000448487812 */ /* 0x000fe200078e7807 */
[----:B------:R-:W4:Y:S01]  /*5110*/  LDC R69, c[0x0][0xb20] ;  /* 0x0002c800ff457b82 */ /* 0x000f220000000800 */
[----:B------:R-:W3:Y:S01]  /*5120*/  LDS R3, [UR48+0x1b0] ;  /* 0x0001b030ff037984 */ /* 0x000ee20008000800 */
[----:B------:R-:W-:Y:S01]  /*5130*/  LOP3.LUT R79, R79, 0x60, RZ, 0xc0, !PT ;  /* 0x000000604f4f7812 */ /* 0x000fe200078ec0ff */
[----:B------:R-:W-:Y:S01]  /*5140*/  IMAD.MOV.U32 R75, RZ, RZ, RZ ;  /* 0x000000ffff4b7224 */ /* 0x000fe200078e00ff */
[----:B------:R-:W-:Y:S01]  /*5150*/  LOP3.LUT R72, R5, R72, RZ, 0xfc, !PT ;  /* 0x0000004805487212 */ /* 0x000fe200078efcff */
[----:B------:R-:W1:Y:S01]  /*5160*/  LDCU.64 UR54, c[0x0][0x348] ;  /* 0x00006900ff3677ac */ /* 0x000e620008000a00 */
[----:B------:R-:W-:-:S02]  /*5170*/  SEL R78, R78, 0xfffffff8, !P1 ;  /* 0xfffffff84e4e7807 */ /* 0x000fc40004800000 */
[----:B------:R-:W1:Y:S01]  /*5180*/  LDC R27, c[0x0][0xb30] ;  /* 0x0002cc00ff1b7b82 */ /* 0x000e620000000800 */
[----:B------:R-:W-:Y:S01]  /*5190*/  SEL R77, R77, 0xfffffff0, !P2 ;  /* 0xfffffff04d4d7807 */ /* 0x000fe20005000000 */
[----:B------:R-:W1:Y:S01]  /*51a0*/  LDCU.64 UR38, c[0x0][0x888] ;  /* 0x00011100ff2677ac */ /* 0x000e620008000a00 */
[----:B------:R-:W1:Y:S05]  /*51b0*/  LDCU.64 UR44, c[0x0][0x890] ;  /* 0x00011200ff2c77ac */ /* 0x000e6a0008000a00 */
[----:B------:R-:W1:Y:S01]  /*51c0*/  LDC.64 R64, c[0x0][0xb10] ;  /* 0x0002c400ff407b82 */ /* 0x000e620000000a00 */
[----:B------:R-:W-:Y:S01]  /*51d0*/  UMOV UR51, 0x1 ;  /* 0x0000000100337882 */ /* 0x000fe20000000000 */
[----:B------:R-:W-:Y:S01]  /*51e0*/  UMOV UR56, URZ ;  /* 0x000000ff00387c82 */ /* 0x000fe20008000000 */
[----:B------:R-:W-:Y:S01]  /*51f0*/  UIADD3 UR52, UPT, UPT, UR48, 0x400, URZ ;  /* 0x0000040030347890 */ /* 0x000fe2000fffe0ff */
[----:B------:R-:W-:Y:S01]  /*5200*/  UMOV UR50, URZ ;  /* 0x000000ff00327c82 */ /* 0x000fe20008000000 */
[----:B------:R-:W-:-:S03]  /*5210*/  UMOV UR49, URZ ;  /* 0x000000ff00317c82 */ /* 0x000fc60008000000 */
[----:B------:R-:W1:Y:S08]  /*5220*/  LDC.64 R24, c[0x0][0xb18] ;  /* 0x0002c600ff187b82 */ /* 0x000e700000000a00 */
[----:B------:R-:W1:Y:S08]  /*5230*/  LDC.64 R22, c[0x0][0xb28] ;  /* 0x0002ca00ff167b82 */ /* 0x000e700000000a00 */
[----:B------:R-:W1:Y:S01]  /*5240*/  LDC.64 R62, c[0x0][0x8b0] ;  /* 0x00022c00ff3e7b82 */ /* 0x000e620000000a00 */
[----:B---3--:R-:W-:-:S07]  /*5250*/  IMAD.IADD R32, R3, 0x1, R32 ;  /* 0x0000000103207824 */ /* 0x008fce00078e0220 */
[----:B------:R-:W3:Y:S08]  /*5260*/  LDC.64 R60, c[0x0][0x8a8] ;  /* 0x00022a00ff3c7b82 */ /* 0x000ef00000000a00 */
[----:B--2-4-:R-:W1:Y:S02]  /*5270*/  LDC R70, c[0x0][0x374] ;  /* 0x0000dd00ff467b82 */ /* 0x014e640000000800 */
.L_x_119:
[C---:B------:R-:W-:Y:S02]  /*5280*/  LEA R0, R82.reuse, UR48, 0x3 ;  /* 0x0000003052007c11 */ /* 0x040fe4000f8e18ff */
[----:B------:R-:W-:Y:S02]  /*5290*/  SHF.L.U32 R3, R75, 0x1f, RZ ;  /* 0x0000001f4b037819 */ /* 0x000fe400000006ff */
[----:B-1----:R-:W-:Y:S02]  /*52a0*/  LEA R16, R82, UR48, 0x4 ;  /* 0x0000003052107c11 */ /* 0x002fe4000f8e20ff */
[----:B------:R-:W2:Y:S02]  /*52b0*/  SYNCS.PHASECHK.TRANS64.TRYWAIT P0, [R0+URZ+0x100], R3 ;  /* 0x00010003000075a7 */ /* 0x000ea400080011ff */
[----:B--2---:R-:W-:Y:S05]  /*52c0*/  @!P0 BRA `(.L_x_89) ;  /* 0x0000003000088947 */ /* 0x004fea0003800000 */
.L_x_177:
[----:B------:R-:W4:Y:S01]  /*52d0*/  LDC.64 R12, c[0x0][0xb10] ;  /* 0x0002c400ff0c7b82 */ /* 0x000f220000000a00 */
[----:B------:R-:W3:Y:S01]  /*52e0*/  LDS.128 R16, [R16+0x190] ;  /* 0x0001900010107984 */ /* 0x000ee20000000c00 */
[----:B-1----:R-:W-:Y:S01]  /*52f0*/  ISETP.NE.AND P1, PT, R27, 0x1, PT ;  /* 0x000000011b00780c */ /* 0x002fe20003f25270 */
[----:B--2---:R-:W-:Y:S01]  /*5300*/  VIADD R0, R0, 0x110 ;  /* 0x0000011000007836 */ /* 0x004fe20000000000 */
[----:B------:R-:W-:Y:S04]  /*5310*/  ISETP.GE.AND P0, PT, R26, 0x1, PT ;  /* 0x000000011a00780c */ /* 0x000fe80003f06270 */
[----:B------:R-:W1:Y:S01]  /*5320*/  LDC.64 R10, c[0x0][0xb18] ;  /* 0x0002c600ff0a7b82 */ /* 0x000e620000000a00 */
[----:B------:R-:W-:Y:S01]  /*5330*/  PRMT R0, RZ, 0x654, R0 ;  /* 0x00000654ff007816 */ /* 0x000fe20000000000 */
[----:B------:R-:W-:Y:S01]  /*5340*/  @!PT LDS RZ, [RZ] ;  /* 0x00000000fffff984 */ /* 0x000fe20000000800 */
[----:B------:R-:W-:Y:S01]  /*5350*/  @!PT LDS RZ, [RZ] ;  /* 0x00000000fffff984 */ /* 0x000fe20000000800 */
[----:B------:R-:W-:Y:S01]  /*5360*/  @!PT LDS RZ, [RZ] ;  /* 0x00000000fffff984 */ /* 0x000fe20000000800 */
[----:B------:R-:W-:Y:S01]  /*5370*/  @!PT LDS RZ, [RZ] ;  /* 0x00000000fffff984 */ /* 0x000fe20000000800 */
[----:B------:R2:W-:Y:S06]  /*5380*/  MEMBAR.ALL.CTA ;  /* 0x0000000000007992 */ /* 0x0005ec0000008000 */
[----:B--2---:R-:W2:Y:S01]  /*5390*/  FENCE.VIEW.ASYNC.S ;  /* 0x00000000000073c6 */ /* 0x004ea20000000000 */
[----:B------:R-:W1:Y:S08]  /*53a0*/  @!P1 LDC R14, c[0x0][0xb20] ;  /* 0x0002c800ff0e9b82 */ /* 0x000e700000000800 */
[----:B------:R-:W1:Y:S01]  /*53b0*/  @!P1 LDC R9, c[0x0][0xb0c] ;  /* 0x0002c300ff099b82 */ /* 0x000e620000000800 */
[----:B--2---:R2:W-:Y:S01]  /*53c0*/  SYNCS.ARRIVE.TRANS64.RED.A1T0 RZ, [R0+URZ], RZ ;  /* 0x000000ff00ff79a7 */ /* 0x0045e200081004ff */
[----:B---3--:R-:W-:Y:S04]  /*53d0*/  LOP3.LUT P4, RZ, R18, 0x1, RZ, 0xc0, !PT ;  /* 0x0000000112ff7812 */ /* 0x008fe8000788c0ff */
[----:B------:R-:W-:Y:S09]  /*53e0*/  P2R R80, PR, RZ, 0x10 ;  /* 0x00000010ff507803 */ /* 0x000ff20000000000 */
[----:B------:R-:W-:Y:S02]  /*53f0*/  @P4 MOV R31, R16 ;  /* 0x00000010001f4202 */ /* 0x000fe40000000f00 */
[----:B------:R-:W-:Y:S01]  /*5400*/  @P4 LOP3.LUT R29, R17, 0xffff, RZ, 0xc0, !PT ;  /* 0x0000ffff111d4812 */ /* 0x000fe200078ec0ff */
[----:B--2-4-:R-:W-:Y:S06]  /*5410*/  @!P0 BRA `(.L_x_90) ;  /* 0x0000000000a48947 */ /* 0x014fec0003800000 */
[----:B------:R-:W-:Y:S01]  /*5420*/  IMAD.HI.U32 R36, R70, R25, RZ ;  /* 0x0000001946247227 */ /* 0x000fe200078e00ff */
[----:B------:R-:W-:Y:S02]  /*5430*/  ISETP.NE.AND P0, PT, R24, 0x1, PT ;  /* 0x000000011800780c */ /* 0x000fe40003f05270 */
[----:B------:R-:W-:Y:S01]  /*5440*/  ISETP.NE.AND P2, PT, R26, 0x1, PT ;  /* 0x000000011a00780c */ /* 0x000fe20003f45270 */
[-C--:B------:R-:W-:Y:S01]  /*5450*/  IMAD.HI.U32 R34, R71, R64.reuse, RZ ;  /* 0x0000004047227227 */ /* 0x080fe200078e00ff */
[----:B------:R-:W-:Y:S02]  /*5460*/  SHF.R.U32.HI R37, RZ, R69, R36 ;  /* 0x00000045ff257219 */ /* 0x000fe40000011624 */
[----:B------:R-:W-:Y:S01]  /*5470*/  ISETP.NE.AND P3, PT, R28, 0x1, PT ;  /* 0x000000011c00780c */ /* 0x000fe20003f65270 */
[----:B------:R-:W-:Y:S01]  /*5480*/  IMAD.HI.U32 R40, R29, R25, RZ ;  /* 0x000000191d287227 */ /* 0x000fe200078e00ff */
[----:B------:R-:W-:Y:S02]  /*5490*/  SHF.R.U32.HI R34, RZ, R65, R34 ;  /* 0x00000041ff227219 */ /* 0x000fe40000011622 */
[----:B------:R-:W-:Y:S01]  /*54a0*/  SEL R3, R70, R37, !P0 ;  /* 0x0000002546037207 */ /* 0x000fe20004000000 */
[----:B------:R-:W-:Y:S01]  /*54b0*/  IMAD.HI.U32 R38, R31, R64, RZ ;  /* 0x000000401f267227 */ /* 0x000fe200078e00ff */
[----:B------:R-:W-:Y:S03]  /*54c0*/  SEL R7, R71, R34, !P3 ;  /* 0x0000002247077207 */ /* 0x000fe60005800000 */
[-C--:B------:R-:W-:Y:S01]  /*54d0*/  IMAD.HI.U32 R34, R3, R22.reuse, RZ ;  /* 0x0000001603227227 */ /* 0x080fe200078e00ff */
[----:B------:R-:W-:Y:S03]  /*54e0*/  SHF.R.U32.HI R38, RZ, R65, R38 ;  /* 0x00000041ff267219 */ /* 0x000fe60000011626 */
[----:B------:R-:W-:Y:S01]  /*54f0*/  IMAD.HI.U32 R36, R7, R22, RZ ;  /* 0x0000001607247227 */ /* 0x000fe200078e00ff */
[----:B------:R-:W-:Y:S02]  /*5500*/  @P2 SHF.R.U32.HI R3, RZ, R23, R34 ;  /* 0x00000017ff032219 */ /* 0x000fe40000011622 */
[----:B------:R-:W-:Y:S02]  /*5510*/  SHF.R.U32.HI R34, RZ, R69, R40 ;  /* 0x00000045ff227219 */ /* 0x000fe40000011628 */
[----:B------:R-:W-:Y:S01]  /*5520*/  @P2 SHF.R.U32.HI R7, RZ, R23, R36 ;  /* 0x00000017ff072219 */ /* 0x000fe20000011624 */
[C---:B------:R-:W-:Y:S01]  /*5530*/  IMAD R2, R26.reuse, R3, RZ ;  /* 0x000000031a027224 */ /* 0x040fe200078e02ff */
[----:B------:R-:W-:Y:S02]  /*5540*/  SEL R5, R29, R34, !P0 ;  /* 0x000000221d057207 */ /* 0x000fe40004000000 */
[----:B------:R-:W-:Y:S01]  /*5550*/  SEL R3, R31, R38, !P3 ;  /* 0x000000261f037207 */ /* 0x000fe20005800000 */
[----:B------:R-:W-:Y:S01]  /*5560*/  IMAD R4, R26, R7, RZ ;  /* 0x000000071a047224 */ /* 0x000fe200078e02ff */
[C---:B------:R-:W-:Y:S01]  /*5570*/  ISETP.GE.AND P0, PT, R5.reuse, R2, PT ;  /* 0x000000020500720c */ /* 0x040fe20003f06270 */
[----:B------:R-:W-:Y:S03]  /*5580*/  IMAD.HI.U32 R6, R5, R22, RZ ;  /* 0x0000001605067227 */ /* 0x000fe600078e00ff */
[----:B------:R-:W-:Y:S01]  /*5590*/  ISETP.GE.OR P0, PT, R3, R4, P0 ;  /* 0x000000040300720c */ /* 0x000fe20000706670 */
[----:B------:R-:W-:Y:S01]  /*55a0*/  IMAD.MOV R4, RZ, RZ, -R3 ;  /* 0x000000ffff047224 */ /* 0x000fe200078e0a03 */
[-C--:B------:R-:W-:Y:S03]  /*55b0*/  SHF.R.U32.HI R6, RZ, R23.reuse, R6 ;  /* 0x00000017ff067219 */ /* 0x080fe60000011606 */
[----:B------:R-:W-:Y:S01]  /*55c0*/  IMAD R31, R28, R4, R31 ;  /* 0x000000041c1f7224 */ /* 0x000fe200078e021f */
[----:B------:R-:W-:Y:S05]  /*55d0*/  SEL R15, R5, R6, !P2 ;  /* 0x00000006050f7207 */ /* 0x000fea0005000000 */
[----:B------:R-:W-:Y:S02]  /*55e0*/  IMAD.MOV R6, RZ, RZ, -R15 ;  /* 0x000000ffff067224 */ /* 0x000fe400078e0a0f */
[C---:B------:R-:W-:Y:S04]  /*55f0*/  @!P0 IMAD.HI.U32 R2, R3.reuse, R22, RZ ;  /* 0x0000001603028227 */ /* 0x040fe800078e00ff */
[----:B------:R-:W-:Y:S01]  /*5600*/  IMAD R6, R26, R6, R5 ;  /* 0x000000061a067224 */ /* 0x000fe200078e0205 */
[----:B------:R-:W-:Y:S04]  /*5610*/  @!P0 SHF.R.U32.HI R2, RZ, R23, R2 ;  /* 0x00000017ff028219 */ /* 0x000fe80000011602 */
[----:B------:R-:W-:Y:S02]  /*5620*/  @!P0 SEL R0, R3, R2, !P2 ;  /* 0x0000000203008207 */ /* 0x000fe40005000000 */
[----:B------:R-:W-:Y:S02]  /*5630*/  IADD3 R2, PT, PT, -R5, RZ, RZ ;  /* 0x000000ff05027210 */ /* 0x000fe40007ffe1ff */
[----:B------:R-:W-:Y:S01]  /*5640*/  @!P0 IADD3 R8, PT, PT, R15, -R0, RZ ;  /* 0x800000000f088210 */ /* 0x000fe20007ffe0ff */
[----:B------:R-:W-:Y:S02]  /*5650*/  @!P0 IMAD R0, R7, R6, R0 ;  /* 0x0000000607008224 */ /* 0x000fe400078e0200 */
[----:B------:R-:W-:Y:S02]  /*5660*/  IMAD R29, R24, R2, R29 ;  /* 0x00000002181d7224 */ /* 0x000fe400078e021d */
[----:B------:R-:W-:Y:S02]  /*5670*/  @!P0 IMAD R5, R8, R26, R3 ;  /* 0x0000001a08058224 */ /* 0x000fe400078e0203 */
[----:B------:R-:W-:Y:S04]  /*5680*/  @!P0 IMAD.MOV.U32 R3, RZ, RZ, R0 ;  /* 0x000000ffff038224 */ /* 0x000fe800078e0000 */
[----:B------:R-:W-:Y:S02]  /*5690*/  IMAD R31, R3, R28, R31 ;  /* 0x0000001c031f7224 */ /* 0x000fe400078e021f */
[----:B------:R-:W-:Y:S07]  /*56a0*/  IMAD R29, R5, R24, R29 ;  /* 0x00000018051d7224 */ /* 0x000fee00078e021d */
.L_x_90:
[----:B-1----:R-:W-:Y:S01]  /*56b0*/  @!P1 ISETP.NE.AND P0, PT, R10, 0x1, PT ;  /* 0x000000010a00980c */ /* 0x002fe20003f05270 */
[----:B------:R-:W-:Y:S01]  /*56c0*/  @!P1 IMAD.HI.U32 R0, R31, R12, RZ ;  /* 0x0000000c1f009227 */ /* 0x000fe200078e00ff */
[----:B------:R-:W-:Y:S01]  /*56d0*/  @!P1 ISETP.NE.AND P2, PT, R9, 0x1, PT ;  /* 0x000000010900980c */ /* 0x000fe20003f45270 */
[----:B------:R-:W-:Y:S01]  /*56e0*/  ULOP3.LUT UP0, URZ, UR52, 0x3f0, URZ, 0xc0, !UPT ;  /* 0x000003f034ff7892 */ /* 0x000fe2000f80c0ff */
[----:B------:R-:W-:Y:S01]  /*56f0*/  R2UR UR42, R21 ;  /* 0x00000000152a72ca */ /* 0x000fe200000e0000 */
[----:B------:R-:W-:Y:S01]  /*5700*/  @!P1 IMAD.HI.U32 R3, R29, R11, RZ ;  /* 0x0000000b1d039227 */ /* 0x000fe200078e00ff */
[----:B------:R-:W-:Y:S02]  /*5710*/  @!P1 SHF.R.U32.HI R0, RZ, R13, R0 ;  /* 0x0000000dff009219 */ /* 0x000fe40000011600 */
[----:B------:R-:W-:Y:S01]  /*5720*/  R2UR UR41, R20 ;  /* 0x00000000142972ca */ /* 0x000fe200000e0000 */
[----:B------:R-:W-:Y:S01]  /*5730*/  VIADD R82, R82, 0x1 ;  /* 0x0000000152527836 */ /* 0x000fe20000000000 */
[----:B------:R-:W-:Y:S02]  /*5740*/  @!P1 SHF.R.U32.HI R2, RZ, R14, R3 ;  /* 0x0000000eff029219 */ /* 0x000fe40000011603 */
[----:B------:R-:W-:Y:S02]  /*5750*/  @!P1 SEL R3, R31, R0, !P2 ;  /* 0x000000001f039207 */ /* 0x000fe40005000000 */
[----:B------:R-:W-:Y:S02]  /*5760*/  @!P1 SEL R2, R29, R2, !P0 ;  /* 0x000000021d029207 */ /* 0x000fe40004000000 */
[----:B------:R-:W-:Y:S01]  /*5770*/  @P4 SHF.R.U32.HI R74, RZ, 0x10, R17 ;  /* 0x00000010ff4a4819 */ /* 0x000fe20000011611 */
[----:B------:R-:W-:Y:S02]  /*5780*/  USHF.L.U32 UR42, UR42, 0x6, URZ ;  /* 0x000000062a2a7899 */ /* 0x000fe400080006ff */
[----:B------:R-:W-:Y:S02]  /*5790*/  @!P1 IMAD.IADD R0, R2, 0x1, -R3 ;  /* 0x0000000102009824 */ /* 0x000fe400078e0a03 */
[----:B------:R-:W-:Y:S01]  /*57a0*/  @!P1 IMAD.IADD R2, R3, 0x1, -R2 ;  /* 0x0000000103029824 */ /* 0x000fe200078e0a02 */
[----:B------:R-:W-:Y:S01]  /*57b0*/  USHF.L.U32 UR41, UR41, 0x6, URZ ;  /* 0x0000000629297899 */ /* 0x000fe200080006ff */
[----:B------:R-:W-:Y:S02]  /*57c0*/  @!P1 IMAD R31, R0, R9, R31 ;  /* 0x00000009001f9224 */ /* 0x000fe400078e021f */
[----:B------:R-:W-:Y:S01]  /*57d0*/  @!P1 IMAD R29, R2, R10, R29 ;  /* 0x0000000a021d9224 */ /* 0x000fe200078e021d */
[----:B------:R-:W-:Y:S08]  /*57e0*/  BRA.U !UP0, `(.L_x_91) ;  /* 0x00000001087c7547 */ /* 0x000ff0000b800000 */
[----:B------:R-:W1:Y:S01]  /*57f0*/  LDCU.64 UR8, c[0x4][0x80] ;  /* 0x01001000ff0877ac */ /* 0x000e620008000a00 */
[----:B------:R-:W-:Y:S01]  /*5800*/  MOV R2, 0x0 ;  /* 0x0000000000027802 */ /* 0x000fe20000000f00 */
[----:B------:R-:W-:Y:S02]  /*5810*/  HFMA2 R12, -RZ, RZ, 0, 5.9604644775390625e-08 ;  /* 0x00000001ff0c7431 */ /* 0x000fe400000001ff */
[----:B------:R-:W-:Y:S01]  /*5820*/  IMAD.MOV.U32 R8, RZ, RZ, 0x70 ;  /* 0x00000070ff087424 */ /* 0x000fe200078e00ff */
[----:B------:R2:W3:Y:S01]  /*5830*/  LDC.64 R14, c[0x4][R2] ;  /* 0x01000000020e7b82 */ /* 0x0004e20000000a00 */
[----:B------:R-:W4:Y:S01]  /*5840*/  LDCU.64 UR6, c[0x4][0x88] ;  /* 0x01001100ff0677ac */ /* 0x000f220008000a00 */
[----:B------:R-:W-:Y:S01]  /*5850*/  IMAD.MOV.U32 R13, RZ, RZ, RZ ;  /* 0x000000ffff0d7224 */ /* 0x000fe200078e00ff */
[----:B------:R-:W2:Y:S01]  /*5860*/  LDCU.64 UR4, c[0x4][0x8] ;  /* 0x01000100ff0477ac */ /* 0x000ea20008000a00 */
[----:B-1----:R-:W-:Y:S01]  /*5870*/  MOV R5, UR9 ;  /* 0x0000000900057c02 */ /* 0x002fe20008000f00 */
[----:B------:R-:W-:Y:S01]  /*5880*/  IMAD.U32 R4, RZ, RZ, UR8 ;  /* 0x00000008ff047e24 */ /* 0x000fe2000f8e00ff */
[----:B----4-:R-:W-:Y:S01]  /*5890*/  MOV R7, UR7 ;  /* 0x0000000700077c02 */ /* 0x010fe20008000f00 */
[----:B------:R-:W-:Y:S01]  /*58a0*/  IMAD.U32 R6, RZ, RZ, UR6 ;  /* 0x00000006ff067e24 */ /* 0x000fe2000f8e00ff */
[----:B--2---:R-:W-:Y:S01]  /*58b0*/  MOV R11, UR5 ;  /* 0x00000005000b7c02 */ /* 0x004fe20008000f00 */
[----:B------:R-:W-:Y:S02]  /*58c0*/  IMAD.U32 R10, RZ, RZ, UR4 ;  /* 0x00000004ff0a7e24 */ /* 0x000fe4000f8e00ff */
[----:B------:R-:W-:Y:S07]  /*58d0*/  LEPC R20, `(.L_x_92) ;  /* 0x000000001014794e */ /* 0x000fee0000000000 */
[----:B---3-5:R-:W-:Y:S05]  /*58e0*/  CALL.ABS.NOINC R14 ;  /* 0x000000000e007343 */ /* 0x028fea0003c00000 */
.L_x_92:
[----:B------:R-:W1:Y:S01]  /*58f0*/  LDCU.64 UR8, c[0x4][0x80] ;  /* 0x01001000ff0877ac */ /* 0x000e620008000a00 */
[----:B------:R-:W2:Y:S01]  /*5900*/  LDC.64 R2, c[0x4][R2] ;  /* 0x0100000002027b82 */ /* 0x000ea20000000a00 */
[----:B------:R-:W-:Y:S02]  /*5910*/  HFMA2 R12, -RZ, RZ, 0, 5.9604644775390625e-08 ;  /* 0x00000001ff0c7431 */ /* 0x000fe400000001ff */
[----:B------:R-:W-:Y:S02]  /*5920*/  IMAD.MOV.U32 R8, RZ, RZ, 0x70 ;  /* 0x00000070ff087424 */ /* 0x000fe400078e00ff */
[----:B------:R-:W-:Y:S01]  /*5930*/  IMAD.MOV.U32 R13, RZ, RZ, RZ ;  /* 0x000000ffff0d7224 */ /* 0x000fe200078e00ff */
[----:B------:R-:W3:Y:S01]  /*5940*/  LDCU.64 UR6, c[0x4][0x88] ;  /* 0x01001100ff0677ac */ /* 0x000ee20008000a00 */
[----:B------:R-:W4:Y:S01]  /*5950*/  LDCU.64 UR4, c[0x4][0x8] ;  /* 0x01000100ff0477ac */ /* 0x000f220008000a00 */
[----:B-1----:R-:W-:Y:S02]  /*5960*/  MOV R4, UR8 ;  /* 0x0000000800047c02 */ /* 0x002fe40008000f00 */
[----:B------:R-:W-:Y:S02]  /*5970*/  MOV R5, UR9 ;  /* 0x0000000900057c02 */ /* 0x000fe40008000f00 */
[----:B---3--:R-:W-:Y:S01]  /*5980*/  MOV R7, UR7 ;  /* 0x0000000700077c02 */ /* 0x008fe20008000f00 */
[----:B------:R-:W-:Y:S01]  /*5990*/  IMAD.U32 R6, RZ, RZ, UR6 ;  /* 0x00000006ff067e24 */ /* 0x000fe2000f8e00ff */
[----:B----4-:R-:W-:Y:S01]  /*59a0*/  MOV R11, UR5 ;  /* 0x00000005000b7c02 */ /* 0x010fe20008000f00 */
[----:B------:R-:W-:Y:S02]  /*59b0*/  IMAD.U32 R10, RZ, RZ, UR4 ;  /* 0x00000004ff0a7e24 */ /* 0x000fe4000f8e00ff */
[----:B------:R-:W-:Y:S07]  /*59c0*/  LEPC R20, `(.L_x_91) ;  /* 0x000000001014794e */ /* 0x000fee0000000000 */
[----:B--2---:R-:W-:Y:S05]  /*59d0*/  CALL.ABS.NOINC R2 ;  /* 0x0000000002007343 */ /* 0x004fea0003c00000 */
.L_x_91:
[----:B------:R-:W-:Y:S01]  /*59e0*/  ISETP.NE.U32.AND P4, PT, R62, RZ, PT ;  /* 0x000000ff3e00720c */ /* 0x000fe20003f85070 */
[----:B------:R-:W-:Y:S01]  /*59f0*/  UISETP.NE.AND UP2, UPT, UR53, URZ, UPT ;  /* 0x000000ff3500728c */ /* 0x000fe2000bf45270 */
[----:B------:R-:W-:Y:S01]  /*5a00*/  ISETP.NE.U32.AND P2, PT, RZ, UR38, PT ;  /* 0x00000026ff007c0c */ /* 0x000fe2000bf45070 */
[----:B------:R-:W-:Y:S01]  /*5a10*/  UISETP.NE.U32.AND UP1, UPT, UR44, URZ, UPT ;  /* 0x000000ff2c00728c */ /* 0x000fe2000bf25070 */
[----:B------:R-:W-:Y:S01]  /*5a20*/  ISETP.NE.AND.EX P4, PT, R63, RZ, PT, P4 ;  /* 0x000000ff3f00720c */ /* 0x000fe20003f85340 */
[----:B------:R-:W-:Y:S01]  /*5a30*/  UPLOP3.LUT UP0, UPT, UPT, UPT, UPT, 0x40, 0x4 ;  /* 0x000000000004789c */ /* 0x000fe20003f0e870 */
[----:B------:R-:W-:Y:S01]  /*5a40*/  ISETP.NE.AND.EX P2, PT, RZ, UR39, PT, P2 ;  /* 0x00000027ff007c0c */ /* 0x000fe2000bf45320 */
[----:B------:R-:W-:Y:S01]  /*5a50*/  UISETP.NE.AND.EX UP1, UPT, UR45, URZ, UPT, UP1 ;  /* 0x000000ff2d00728c */ /* 0x000fe2000bf25310 */
[----:B------:R-:W-:Y:S04]  /*5a60*/  PLOP3.LUT P1, PT, PT, PT, UP2, 0x80, 0x8 ;  /* 0x000000000008781c */ /* 0x000fe80003f2f028 */
[----:B------:R-:W-:Y:S06]  /*5a70*/  @UP2 UPLOP3.LUT UP0, UPT, UPT, UPT, UP1, 0x80, 0x8 ;  /* 0x000000000008289c */ /* 0x000fec0003f0f010 */
[----:B------:R-:W-:Y:S01]  /*5a80*/  PLOP3.LUT P0, PT, PT, PT, UP0, 0x80, 0x8 ;  /* 0x000000000008781c */ /* 0x000fe20003f0f008 */
[----:B------:R-:W-:Y:S01]  /*5a90*/  @!UPT UIADD3 URZ, UPT, UPT, URZ, URZ, URZ ;  /* 0x000000fffffff290 */ /* 0x000fe2000fffe0ff */
[----:B------:R-:W-:Y:S11]  /*5aa0*/  BRA.U !UP1, `(.L_x_93) ;  /* 0x0000000109387547 */ /* 0x000ff6000b800000 */
[----:B------:R-:W-:Y:S01]  /*5ab0*/  UISETP.NE.U32.AND UP0, UPT, UR38, URZ, UPT ;  /* 0x000000ff2600728c */ /* 0x000fe2000bf05070 */
[----:B------:R-:W-:Y:S02]  /*5ac0*/  HFMA2 R0, -RZ, RZ, 0, 5.9604644775390625e-08 ;  /* 0x00000001ff007431 */ /* 0x000fe400000001ff */
[----:B------:R-:W-:Y:S01]  /*5ad0*/  IMAD.MOV.U32 R67, RZ, RZ, 0x1 ;  /* 0x00000001ff437424 */ /* 0x000fe200078e00ff */
[----:B------:R-:W-:Y:S06]  /*5ae0*/  UISETP.NE.AND.EX UP0, UPT, UR39, URZ, UPT, UP0 ;  /* 0x000000ff2700728c */ /* 0x000fec000bf05300 */
[----:B------:R-:W-:Y:S05]  /*5af0*/  PLOP3.LUT P3, PT, PT, PT, UP0, 0x80, 0x8 ;  /* 0x000000000008781c */ /* 0x000fea0003f6f008 */
[----:B------:R-:W1:Y:S01]  /*5b00*/  @UP0 LDCU.64 UR6, c[0x0][0x888] ;  /* 0x00011100ff0607ac */ /* 0x000e620008000a00 */
[----:B------:R-:W-:Y:S07]  /*5b10*/  @UP0 UIMAD UR4, UR36, UR44, URZ ;  /* 0x0000002c240402a4 */ /* 0x000fee000f8e02ff */
[----:B------:R-:W-:Y:S01]  /*5b20*/  @!P3 PRMT R67, R0, 0x7610, R67 ;  /* 0x000076100043b816 */ /* 0x000fe20000000043 */
[----:B-1----:R-:W-:Y:S03]  /*5b30*/  @UP0 UIMAD.WIDE UR6, UR4, 0x4, UR6 ;  /* 0x00000004040608a5 */ /* 0x002fe6000f8e0206 */
[----:B------:R-:W1:Y:S03]  /*5b40*/  @!UP0 LDCU UR4, c[0x0][0x880] ;  /* 0x00011000ff0487ac */ /* 0x000e660008000800 */
[----:B------:R-:W-:Y:S01]  /*5b50*/  IMAD.U32 R2, RZ, RZ, UR6 ;  /* 0x00000006ff027e24 */ /* 0x000fe2000f8e00ff */
[----:B------:R-:W-:Y:S05]  /*5b60*/  MOV R3, UR7 ;  /* 0x0000000700037c02 */ /* 0x000fea0008000f00 */
[----:B-----5:R2:W5:Y:S02]  /*5b70*/  @P3 LDG.E R35, desc[UR46][R2.64] ;  /* 0x0000002e02233981 */ /* 0x020564000c1e1900 */
[----:B-12---:R-:W-:Y:S02]  /*5b80*/  @!P3 IMAD.U32 R35, RZ, RZ, UR4 ;  /* 0x00000004ff23be24 */ /* 0x006fe4000f8e00ff */
.L_x_93:
[----:B------:R-:W-:Y:S05]  /*5b90*/  @!P4 BRA `(.L_x_94) ;  /* 0x000000000020c947 */ /* 0x000fea0003800000 */
[----:B------:R-:W-:Y:S04]  /*5ba0*/  ISETP.NE.U32.AND P3, PT, R60, RZ, PT ;  /* 0x000000ff3c00720c */ /* 0x000fe80003f65070 */
[----:B------:R-:W-:Y:S11]  /*5bb0*/  ISETP.NE.AND.EX P3, PT, R61, RZ, PT, P3 ;  /* 0x000000ff3d00720c */ /* 0x000ff60003f65330 */
[----:B------:R-:W-:Y:S02]  /*5bc0*/  @!UPT UIADD3 URZ, UPT, UPT, URZ, URZ, URZ ;  /* 0x000000fffffff290 */ /* 0x000fe4000fffe0ff */
[----:B------:R-:W1:Y:S01]  /*5bd0*/  @P3 LDC.64 R2, c[0x0][0x8a8] ;  /* 0x00022a00ff023b82 */ /* 0x000e620000000a00 */
[----:B------:R-:W-:Y:S04]  /*5be0*/  @P3 IMAD R0, R62, UR36, RZ ;  /* 0x000000243e003c24 */ /* 0x000fe8000f8e02ff */
[----:B-1----:R-:W-:Y:S05]  /*5bf0*/  @P3 IMAD.WIDE R2, R0, 0x4, R2 ;  /* 0x0000000400023825 */ /* 0x002fea00078e0202 */
[----:B-----5:R1:W5:Y:S02]  /*5c00*/  @P3 LDG.E R33, desc[UR46][R2.64] ;  /* 0x0000002e02213981 */ /* 0x020364000c1e1900 */
[----:B-1----:R-:W2:Y:S02]  /*5c10*/  @!P3 LDC R33, c[0x0][0x8a0] ;  /* 0x00022800ff21bb82 */ /* 0x002ea40000000800 */
.L_x_94:
[----:B-----5:R-:W-:Y:S01]  /*5c20*/  FSETP.NEU.AND P3, PT, R35, RZ, PT ;  /* 0x000000ff2300720b */ /* 0x020fe20003f6d000 */
[----:B------:R-:W-:Y:S01]  /*5c30*/  ULOP3.LUT UR4, UR51, 0x1, URZ, 0x3c, !UPT ;  /* 0x0000000133047892 */ /* 0x000fe2000f8e3cff */
[----:B------:R-:W-:Y:S01]  /*5c40*/  SEL R9, RZ, 0xffffffff, P2 ;  /* 0xffffffffff097807 */ /* 0x000fe20001000000 */
[----:B------:R-:W-:Y:S01]  /*5c50*/  BSSY B1, `(.L_x_95) ;  /* 0x000004d000017945 */ /* 0x000fe20003800000 */
[----:B------:R-:W-:Y:S01]  /*5c60*/  @P1 LOP3.LUT P2, RZ, R67, 0xff, RZ, 0xc0, !PT ;  /* 0x000000ff43ff1812 */ /* 0x000fe2000784c0ff */
[----:B------:R-:W-:Y:S01]  /*5c70*/  IMAD.MOV.U32 R87, RZ, RZ, 0x1 ;  /* 0x00000001ff577424 */ /* 0x000fe200078e00ff */
[----:B------:R-:W-:Y:S01]  /*5c80*/  @P1 SEL R2, RZ, 0xffffffff, P3 ;  /* 0xffffffffff021807 */ /* 0x000fe20001800000 */
[----:B------:R-:W-:Y:S01]  /*5c90*/  IMAD.U32 R42, RZ, RZ, UR4 ;  /* 0x00000004ff2a7e24 */ /* 0x000fe2000f8e00ff */
[----:B------:R-:W-:Y:S01]  /*5ca0*/  LEA R84, R30, UR48, 0x3 ;  /* 0x000000301e547c11 */ /* 0x000fe2000f8e18ff */
[----:B------:R-:W-:Y:S01]  /*5cb0*/  IMAD.U32 R43, RZ, RZ, UR56 ;  /* 0x00000038ff2b7e24 */ /* 0x000fe2000f8e00ff */
[----:B------:R-:W-:Y:S02]  /*5cc0*/  @P0 SEL R2, R9, R2, !P2 ;  /* 0x0000000209020207 */ /* 0x000fe40005000000 */
[----:B------:R-:W-:Y:S02]  /*5cd0*/  CS2R R46, SRZ ;  /* 0x00000000002e7805 */ /* 0x000fe4000001ff00 */
[----:B------:R-:W-:Y:S02]  /*5ce0*/  SHF.L.U32 R7, R76, 0x1f, RZ ;  /* 0x0000001f4c077819 */ /* 0x000fe400000006ff */
[----:B------:R-:W-:Y:S02]  /*5cf0*/  CS2R R44, SRZ ;  /* 0x00000000002c7805 */ /* 0x000fe4000001ff00 */
[----:B------:R-:W-:Y:S02]  /*5d00*/  @P1 LOP3.LUT R2, R2, 0x1, RZ, 0xc0, !PT ;  /* 0x0000000102021812 */ /* 0x000fe400078ec0ff */
[----:B------:R-:W-:Y:S02]  /*5d10*/  CS2R R50, SRZ ;  /* 0x0000000000327805 */ /* 0x000fe4000001ff00 */
[----:B------:R-:W-:Y:S02]  /*5d20*/  PLOP3.LUT P2, PT, PT, PT, UP1, 0x80, 0x8 ;  /* 0x000000000008781c */ /* 0x000fe40003f4f018 */
[----:B------:R-:W-:Y:S02]  /*5d30*/  CS2R R48, SRZ ;  /* 0x0000000000307805 */ /* 0x000fe4000001ff00 */
[----:B------:R-:W-:Y:S01]  /*5d40*/  ISETP.NE.U32.OR P5, PT, R2, 0x1, !P1 ;  /* 0x000000010200780c */ /* 0x000fe20004fa5470 */
[----:B------:R-:W-:Y:S01]  /*5d50*/  IMAD.U32 R2, RZ, RZ, UR56 ;  /* 0x00000038ff027e24 */ /* 0x000fe2000f8e00ff */
[----:B------:R-:W-:Y:S02]  /*5d60*/  LEA.HI R5, R30, R30, RZ, 0x1 ;  /* 0x0000001e1e057211 */ /* 0x000fe400078f08ff */
[----:B------:R-:W-:Y:S02]  /*5d70*/  CS2R R54, SRZ ;  /* 0x0000000000367805 */ /* 0x000fe4000001ff00 */
[----:B------:R-:W-:Y:S02]  /*5d80*/  LOP3.LUT P4, R81, R67, 0xff, RZ, 0xc0, !PT ;  /* 0x000000ff43517812 */ /* 0x000fe4000788c0ff */
[----:B------:R-:W-:Y:S02]  /*5d90*/  CS2R R52, SRZ ;  /* 0x0000000000347805 */ /* 0x000fe4000001ff00 */
[----:B------:R-:W-:Y:S01]  /*5da0*/  LEA R0, R2, UR48, 0x3 ;  /* 0x0000003002007c11 */ /* 0x000fe2000f8e18ff */
[C---:B------:R-:W-:Y:S01]  /*5db0*/  IMAD.SHL.U32 R3, R5.reuse, 0x20, RZ ;  /* 0x0000002005037824 */ /* 0x040fe200078e00ff */
[----:B------:R-:W-:Y:S02]  /*5dc0*/  SEL R2, RZ, 0xffffffff, P3 ;  /* 0xffffffffff027807 */ /* 0x000fe40001800000 */
[----:B------:R-:W-:Y:S02]  /*5dd0*/  CS2R R58, SRZ ;  /* 0x00000000003a7805 */ /* 0x000fe4000001ff00 */
[----:B------:R-:W-:Y:S02]  /*5de0*/  LOP3.LUT R5, R5, 0xffe, RZ, 0xc0, !PT ;  /* 0x00000ffe05057812 */ /* 0x000fe400078ec0ff */
[----:B------:R-:W-:Y:S02]  /*5df0*/  CS2R R56, SRZ ;  /* 0x0000000000387805 */ /* 0x000fe4000001ff00 */
[----:B------:R-:W-:Y:S02]  /*5e00*/  @P2 SEL R2, R9, R2, !P4 ;  /* 0x0000000209022207 */ /* 0x000fe40006000000 */
[----:B------:R-:W-:Y:S01]  /*5e10*/  @P5 SHF.L.U32 R11, R42, 0x1f, RZ ;  /* 0x0000001f2a0b5819 */ /* 0x000fe200000006ff */
[----:B------:R-:W-:Y:S01]  /*5e20*/  IMAD.IADD R34, R30, 0x1, -R5 ;  /* 0x000000011e227824 */ /* 0x000fe200078e0a05 */
[----:B------:R-:W-:Y:S02]  /*5e30*/  LOP3.LUT R3, R3, 0xffffffc0, RZ, 0xc0, !PT ;  /* 0xffffffc003037812 */ /* 0x000fe400078ec0ff */
[----:B------:R-:W1:Y:S01]  /*5e40*/  @P5 SYNCS.PHASECHK.TRANS64.TRYWAIT P1, [R0+URZ+0xc0], R11 ;  /* 0x0000c00b000055a7 */ /* 0x000e6200080211ff */
[----:B------:R-:W-:Y:S02]  /*5e50*/  LOP3.LUT R2, R2, 0x1, RZ, 0xc0, !PT ;  /* 0x0000000102027812 */ /* 0x000fe400078ec0ff */
[----:B------:R-:W-:Y:S01]  /*5e60*/  IMAD.IADD R3, R32, 0x1, R3 ;  /* 0x0000000120037824 */ /* 0x000fe200078e0203 */
[----:B------:R-:W-:Y:S02]  /*5e70*/  P2R R83, PR, RZ, 0x20 ;  /* 0x00000020ff537803 */ /* 0x000fe40000000000 */
[----:B------:R-:W-:Y:S01]  /*5e80*/  ISETP.NE.U32.AND P2, PT, R2, 0x1, PT ;  /* 0x000000010200780c */ /* 0x000fe20003f45070 */
[----:B------:R-:W-:Y:S03]  /*5e90*/  IMAD R34, R34, 0x100000, R3 ;  /* 0x0010000022227824 */ /* 0x000fe600078e0203 */
[----:B------:R-:W-:Y:S01]  /*5ea0*/  P2R R88, PR, RZ, 0x4 ;  /* 0x00000004ff587803 */ /* 0x000fe20000000000 */
[----:B------:R3:W4:Y:S01]  /*5eb0*/  SYNCS.PHASECHK.TRANS64.TRYWAIT P0, [R84+URZ+0x120], R7 ;  /* 0x00012007540075a7 */ /* 0x00072200080011ff */
[----:B-1----:R-:W-:Y:S01]  /*5ec0*/  @P5 SEL R87, RZ, 0x1, !P1 ;  /* 0x00000001ff575807 */ /* 0x002fe20004800000 */
[----:B---3--:R-:W-:Y:S06]  /*5ed0*/  @!P5 BRA `(.L_x_96) ;  /* 0x000000000090d947 */ /* 0x008fec0003800000 */
[----:B------:R-:W-:Y:S01]  /*5ee0*/  HFMA2 R55, -RZ, RZ, 0, 0 ;  /* 0x00000000ff377431 */ /* 0x000fe200000001ff */
[----:B------:R-:W-:Y:S01]  /*5ef0*/  ISETP.NE.AND P1, PT, R87, RZ, PT ;  /* 0x000000ff5700720c */ /* 0x000fe20003f25270 */
[----:B------:R-:W-:Y:S01]  /*5f00*/  IMAD.U32 R3, RZ, RZ, UR56 ;  /* 0x00000038ff037e24 */ /* 0x000fe2000f8e00ff */
[----:B------:R-:W-:Y:S11]  /*5f10*/  BSSY B0, `(.L_x_97) ;  /* 0x0000005000007945 */ /* 0x000ff60003800000 */
[----:B------:R-:W-:Y:S05]  /*5f20*/  @P1 BRA `(.L_x_98) ;  /* 0x00000000000c1947 */ /* 0x000fea0003800000 */
[----:B------:R-:W-:Y:S04]  /*5f30*/  SHF.L.U32 R5, R42, 0x1f, RZ ;  /* 0x0000001f2a057819 */ /* 0x000fe800000006ff */
[----:B------:R-:W1:Y:S02]  /*5f40*/  SYNCS.PHASECHK.TRANS64.TRYWAIT P1, [R0+URZ+0xc0], R5 ;  /* 0x0000c005000075a7 */ /* 0x000e6400080211ff */
[----:B-1----:R-:W-:Y:S05]  /*5f50*/  @!P1 BRA `(.L_x_99) ;  /* 0x0000002000f89947 */ /* 0x002fea0003800000 */
.L_x_98:
[----:B------:R-:W-:Y:S05]  /*5f60*/  BSYNC B0 ;  /* 0x0000000000007941 */ /* 0x000fea0003800000 */
.L_x_97:
[----:B------:R-:W-:Y:S01]  /*5f70*/  ISETP.NE.AND P1, PT, R88, RZ, PT ;  /* 0x000000ff5800720c */ /* 0x000fe20003f25270 */
[----:B------:R-:W-:Y:S01]  /*5f80*/  IMAD.MOV.U32 R54, RZ, RZ, RZ ;  /* 0x000000ffff367224 */ /* 0x000fe200078e00ff */
[----:B------:R-:W-:Y:S02]  /*5f90*/  CS2R R52, SRZ ;  /* 0x0000000000347805 */ /* 0x000fe4000001ff00 */
[----:B------:R-:W-:Y:S02]  /*5fa0*/  CS2R R58, SRZ ;  /* 0x00000000003a7805 */ /* 0x000fe4000001ff00 */
[----:B------:R-:W-:Y:S02]  /*5fb0*/  CS2R R56, SRZ ;  /* 0x0000000000387805 */ /* 0x000fe4000001ff00 */
[----:B------:R-:W-:Y:S02]  /*5fc0*/  CS2R R50, SRZ ;  /* 0x0000000000327805 */ /* 0x000fe4000001ff00 */
[----:B------:R-:W-:Y:S02]  /*5fd0*/  CS2R R48, SRZ ;  /* 0x0000000000307805 */ /* 0x000fe4000001ff00 */
[----:B------:R-:W-:Y:S02]  /*5fe0*/  CS2R R46, SRZ ;  /* 0x00000000002e7805 */ /* 0x000fe4000001ff00 */
[----:B------:R-:W-:Y:S01]  /*5ff0*/  CS2R R44, SRZ ;  /* 0x00000000002c7805 */ /* 0x000fe2000001ff00 */
[----:B------:R-:W-:Y:S01]  /*6000*/  @P1 IMAD R4, R3, 0x800, R72 ;  /* 0x0000080003041824 */ /* 0x000fe200078e0248 */
[----:B------:R-:W-:Y:S05]  /*6010*/  @P1 WARPSYNC.ALL ;  /* 0x0000000000001948 */ /* 0x000fea0003800000 */
[----:B------:R-:W-:Y:S01]  /*6020*/  @P1 LEA R4, R4, UR48, 0x2 ;  /* 0x0000003004041c11 */ /* 0x000fe2000f8e10ff */
[----:B------:R-:W-:Y:S04]  /*6030*/  UIADD3 UR5, UPT, UPT, UR56, 0x1, URZ ;  /* 0x0000000138057890 */ /* 0x000fe8000fffe0ff */
[----:B------:R3:W2:Y:S01]  /*6040*/  @P1 LDSM.16.M88.4 R56, [R4+0x400] ;  /* 0x000400000438183b */ /* 0x0006a20000000200 */
[----:B-1----:R-:W-:Y:S01]  /*6050*/  @P1 VIADD R0, R4, 0x400 ;  /* 0x0000040004001836 */ /* 0x002fe20000000000 */
[----:B------:R-:W-:Y:S01]  /*6060*/  UISETP.NE.AND UP0, UPT, UR5, 0x3, UPT ;  /* 0x000000030500788c */ /* 0x000fe2000bf05270 */
[C---:B------:R-:W-:Y:S02]  /*6070*/  @P1 IMAD R2, R78.reuse, 0x4, R4 ;  /* 0x000000044e021824 */ /* 0x040fe400078e0204 */
[C---:B------:R-:W-:Y:S01]  /*6080*/  @P1 IMAD R5, R77.reuse, 0x4, R0 ;  /* 0x000000044d051824 */ /* 0x040fe200078e0200 */
[----:B------:R-:W-:Y:S01]  /*6090*/  USEL UR4, URZ, 0x1, UP0 ;  /* 0x00000001ff047887 */ /* 0x000fe20008000000 */
[----:B------:R-:W-:Y:S01]  /*60a0*/  @P1 IMAD R0, R77, 0x4, R4 ;  /* 0x000000044d001824 */ /* 0x000fe200078e0204 */
[----:B------:R3:W1:Y:S01]  /*60b0*/  @P1 LDSM.16.M88.4 R52, [R2+0x400] ;  /* 0x000400000234183b */ /* 0x0006620000000200 */
[----:B------:R-:W-:Y:S01]  /*60c0*/  @P1 IMAD R3, R78, 0x4, R5 ;  /* 0x000000044e031824 */ /* 0x000fe200078e0205 */
[----:B------:R-:W-:Y:S02]  /*60d0*/  USEL UR5, UR5, URZ, UP0 ;  /* 0x000000ff05057287 */ /* 0x000fe40008000000 */
[----:B------:R3:W1:Y:S01]  /*60e0*/  @P1 LDSM.16.M88.4 R48, [R0+0x400] ;  /* 0x000400000030183b */ /* 0x0006620000000200 */
[----:B------:R-:W-:Y:S03]  /*60f0*/  LOP3.LUT R42, R42, UR4, RZ, 0x3c, !PT ;  /* 0x000000042a2a7c12 */ /* 0x000fe6000f8e3cff */
[----:B------:R3:W1:Y:S01]  /*6100*/  @P1 LDSM.16.M88.4 R44, [R3] ;  /* 0x00000000032c183b */ /* 0x0006620000000200 */
[----:B------:R-:W-:Y:S03]  /*6110*/  IMAD.U32 R43, RZ, RZ, UR5 ;  /* 0x00000005ff2b7e24 */ /* 0x000fe6000f8e00ff */
.L_x_96:
[----:B------:R-:W-:Y:S05]  /*6120*/  BSYNC B1 ;  /* 0x0000000000017941 */ /* 0x000fea0003800000 */
.L_x_95:
[----:B---3--:R-:W-:Y:S04]  /*6130*/  SHF.R.U32.HI R0, RZ, 0x15, R34 ;  /* 0x00000015ff007819 */ /* 0x008fe80000011622 */
[----:B------:R-:W-:Y:S01]  /*6140*/  LOP3.LUT P1, RZ, R0, 0x3, R73, 0x48, !PT ;  /* 0x0000000300ff7812 */ /* 0x000fe20007824849 */
[----:B------:R-:W-:Y:S01]  /*6150*/  @!UPT UIADD3 URZ, UPT, UPT, URZ, URZ, URZ ;  /* 0x000000fffffff290 */ /* 0x000fe2000fffe0ff */
[----:B----4-:R-:W-:Y:S11]  /*6160*/  @P0 BRA `(.L_x_100) ;  /* 0x0000000000080947 */ /* 0x010ff60003800000 */
[----:B------:R-:W3:Y:S02]  /*6170*/  SYNCS.PHASECHK.TRANS64.TRYWAIT P0, [R84+URZ+0x120], R7 ;  /* 0x00012007540075a7 */ /* 0x000ee400080011ff */
[----:B---3--:R-:W-:Y:S05]  /*6180*/  @!P0 BRA `(.L_x_101) ;  /* 0x0000002000808947 */ /* 0x008fea0003800000 */
.L_x_100:
[----:B------:R-:W-:Y:S05]  /*6190*/  @!P1 BRA `(.L_x_102) ;  /* 0x0000000000409947 */ /* 0x000fea0003800000 */
[----:B------:R-:W4:Y:S01]  /*61a0*/  LDCU.64 UR8, c[0x4][0x70] ;  /* 0x01000e00ff0877ac */ /* 0x000f220008000a00 */
[----:B------:R-:W-:Y:S01]  /*61b0*/  MOV R3, 0x0 ;  /* 0x0000000000037802 */ /* 0x000fe20000000f00 */
[----:B------:R-:W-:Y:S02]  /*61c0*/  HFMA2 R12, -RZ, RZ, 0, 5.9604644775390625e-08 ;  /* 0x00000001ff0c7431 */ /* 0x000fe400000001ff */
[----:B------:R-:W-:Y:S02]  /*61d0*/  IMAD.MOV.U32 R8, RZ, RZ, 0x192 ;  /* 0x00000192ff087424 */ /* 0x000fe400078e00ff */
[----:B------:R-:W-:Y:S01]  /*61e0*/  IMAD.MOV.U32 R13, RZ, RZ, RZ ;  /* 0x000000ffff0d7224 */ /* 0x000fe200078e00ff */
[----:B------:R-:W3:Y:S01]  /*61f0*/  LDCU.64 UR6, c[0x4][0x78] ;  /* 0x01000f00ff0677ac */ /* 0x000ee20008000a00 */
[----:B------:R-:W1:Y:S01]  /*6200*/  LDC.64 R2, c[0x4][R3] ;  /* 0x0100000003027b82 */ /* 0x000e620000000a00 */
[----:B------:R-:W5:Y:S01]  /*6210*/  LDCU.64 UR4, c[0x4][0x10] ;  /* 0x01000200ff0477ac */ /* 0x000f620008000a00 */
[----:B----4-:R-:W-:Y:S01]  /*6220*/  MOV R5, UR9 ;  /* 0x0000000900057c02 */ /* 0x010fe20008000f00 */
[----:B------:R-:W-:Y:S01]  /*6230*/  IMAD.U32 R4, RZ, RZ, UR8 ;  /* 0x00000008ff047e24 */ /* 0x000fe2000f8e00ff */
[----:B---3--:R-:W-:Y:S01]  /*6240*/  MOV R7, UR7 ;  /* 0x0000000700077c02 */ /* 0x008fe20008000f00 */
[----:B------:R-:W-:Y:S01]  /*6250*/  IMAD.U32 R6, RZ, RZ, UR6 ;  /* 0x00000006ff067e24 */ /* 0x000fe2000f8e00ff */
[----:B-----5:R-:W-:Y:S01]  /*6260*/  MOV R11, UR5 ;  /* 0x00000005000b7c02 */ /* 0x020fe20008000f00 */
[----:B------:R-:W-:Y:S02]  /*6270*/  IMAD.U32 R10, RZ, RZ, UR4 ;  /* 0x00000004ff0a7e24 */ /* 0x000fe4000f8e00ff */
[----:B------:R-:W-:Y:S07]  /*6280*/  LEPC R20, `(.L_x_102) ;  /* 0x000000001014794e */ /* 0x000fee0000000000 */
[----:B-12---:R-:W-:Y:S05]  /*6290*/  CALL.ABS.NOINC R2 ;  /* 0x0000000002007343 */ /* 0x006fea0003c00000 */
.L_x_102:
[----:B--2---:R-:W-:Y:S01]  /*62a0*/  LOP3.LUT R20, R56, 0xffffe000, RZ, 0xc0, !PT ;  /* 0xffffe00038147812 */ /* 0x004fe200078ec0ff */
[----:B------:R-:W-:Y:S05]  /*62b0*/  WARPSYNC.ALL ;  /* 0x0000000000007948 */ /* 0x000fea0003800000 */
[----:B------:R-:W-:Y:S01]  /*62c0*/  R2UR UR4, R34 ;  /* 0x00000000220472ca */ /* 0x000fe200000e0000 */
[----:B------:R-:W-:Y:S01]  /*62d0*/  IMAD.SHL.U32 R86, R78, 0x4, RZ ;  /* 0x000000044e567824 */ /* 0x000fe200078e00ff */
[----:B------:R-:W-:Y:S01]  /*62e0*/  LOP3.LUT R21, R57, 0xffffe000, RZ, 0xc0, !PT ;  /* 0xffffe00039157812 */ /* 0x000fe200078ec0ff */
[----:B------:R-:W-:Y:S01]  /*62f0*/  IMAD.U32 R85, RZ, RZ, UR56 ;  /* 0x00000038ff557e24 */ /* 0x000fe2000f8e00ff */
[----:B------:R-:W-:Y:S01]  /*6300*/  LOP3.LUT R40, R58, 0xffffe000, RZ, 0xc0, !PT ;  /* 0xffffe0003a287812 */ /* 0x000fe200078ec0ff */
[----:B------:R-:W-:Y:S01]  /*6310*/  BSSY.RECONVERGENT B0, `(.L_x_103) ;  /* 0x0000059000007945 */ /* 0x000fe20003800200 */
[----:B-1----:R-:W-:Y:S01]  /*6320*/  LOP3.LUT R41, R54, 0xffffe000, RZ, 0xc0, !PT ;  /* 0xffffe00036297812 */ /* 0x002fe200078ec0ff */
[----:B------:R-:W-:Y:S01]  /*6330*/  IMAD R89, R85, 0x800, R72 ;  /* 0x0000080055597824 */ /* 0x000fe200078e0248 */
[----:B------:R-:W-:Y:S01]  /*6340*/  ISETP.NE.AND P0, PT, R79, RZ, PT ;  /* 0x000000ff4f00720c */ /* 0x000fe20003f05270 */
[----:B------:R-:W-:Y:S03]  /*6350*/  IMAD.SHL.U32 R85, R77, 0x4, RZ ;  /* 0x000000044d557824 */ /* 0x000fe600078e00ff */
[----:B------:R-:W-:Y:S01]  /*6360*/  LEA R89, R89, UR48, 0x2 ;  /* 0x0000003059597c11 */ /* 0x000fe2000f8e10ff */
[----:B---3--:R-:W1:Y:S03]  /*6370*/  LDTM.16dp128bit.x8 R4, tmem[UR4] ;  /* 0x00000004000479ee */ /* 0x008e660008180000 */
[C-C-:B------:R-:W-:Y:S02]  /*6380*/  IADD3 R92, PT, PT, R86.reuse, 0x400, R89.reuse ;  /* 0x00000400565c7810 */ /* 0x140fe40007ffe059 */
[----:B------:R-:W-:Y:S05]  /*6390*/  IADD3 R91, PT, PT, R85, 0x400, R89 ;  /* 0x00000400555b7810 */ /* 0x000fea0007ffe059 */
[----:B------:R-:W-:Y:S02]  /*63a0*/  IMAD.IADD R90, R86, 0x1, R91 ;  /* 0x00000001565a7824 */ /* 0x000fe400078e025b */
[C---:B-1----:R-:W-:Y:S01]  /*63b0*/  FMUL R0, R33.reuse, R4 ;  /* 0x0000000421007220 */ /* 0x042fe20000400000 */
[C---:B------:R-:W-:Y:S01]  /*63c0*/  FMUL R2, R33.reuse, R5 ;  /* 0x0000000521027220 */ /* 0x040fe20000400000 */
[C---:B------:R-:W-:Y:S01]  /*63d0*/  FMUL R3, R33.reuse, R6 ;  /* 0x0000000621037220 */ /* 0x040fe20000400000 */
[----:B------:R-:W-:Y:S01]  /*63e0*/  FMUL R7, R33, R7 ;  /* 0x0000000721077220 */ /* 0x000fe20000400000 */
[----:B------:R-:W-:Y:S01]  /*63f0*/  FFMA R36, R35, R20, R0 ;  /* 0x0000001423247223 */ /* 0x000fe20000000000 */
[----:B------:R-:W-:Y:S01]  /*6400*/  LOP3.LUT R20, R59, 0xffffe000, RZ, 0xc0, !PT ;  /* 0xffffe0003b147812 */ /* 0x000fe200078ec0ff */
[C---:B------:R-:W-:Y:S01]  /*6410*/  FFMA R37, R35.reuse, R21, R2 ;  /* 0x0000001523257223 */ /* 0x040fe20000000002 */
[----:B------:R-:W-:Y:S01]  /*6420*/  LOP3.LUT R21, R52, 0xffffe000, RZ, 0xc0, !PT ;  /* 0xffffe00034157812 */ /* 0x000fe200078ec0ff */
[----:B------:R-:W-:Y:S01]  /*6430*/  FFMA R38, R35, R40, R3 ;  /* 0x0000002823267223 */ /* 0x000fe20000000003 */
[----:B------:R-:W-:Y:S01]  /*6440*/  LOP3.LUT R40, R53, 0xffffe000, RZ, 0xc0, !PT ;  /* 0xffffe00035287812 */ /* 0x000fe200078ec0ff */
[----:B------:R-:W-:Y:S01]  /*6450*/  FMUL R4, R33, R8 ;  /* 0x0000000821047220 */ /* 0x000fe20000400000 */
[----:B------:R-:W-:Y:S01]  /*6460*/  F2FP.TF32.F32.PACK_B R36, R36 ;  /* 0x00000024ff24723e */ /* 0x000fe200024050ff */
[----:B------:R-:W-:Y:S01]  /*6470*/  FFMA R39, R35, R20, R7 ;  /* 0x0000001423277223 */ /* 0x000fe20000000007 */
[----:B------:R-:W-:Y:S01]  /*6480*/  LOP3.LUT R20, R55, 0xffffe000, RZ, 0xc0, !PT ;  /* 0xffffe00037147812 */ /* 0x000fe200078ec0ff */
[C---:B------:R-:W-:Y:S01]  /*6490*/  FMUL R5, R33.reuse, R9 ;  /* 0x0000000921057220 */ /* 0x040fe20000400000 */
[----:B------:R-:W-:Y:S01]  /*64a0*/  F2FP.TF32.F32.PACK_B R37, R37 ;  /* 0x00000025ff25723e */ /* 0x000fe200024050ff */
[C---:B------:R-:W-:Y:S01]  /*64b0*/  FMUL R6, R33.reuse, R10 ;  /* 0x0000000a21067220 */ /* 0x040fe20000400000 */
[----:B------:R-:W-:Y:S01]  /*64c0*/  F2FP.TF32.F32.PACK_B R38, R38 ;  /* 0x00000026ff26723e */ /* 0x000fe200024050ff */
[----:B------:R-:W-:Y:S01]  /*64d0*/  FMUL R11, R33, R11 ;  /* 0x0000000b210b7220 */ /* 0x000fe20000400000 */
[----:B------:R-:W-:Y:S01]  /*64e0*/  F2FP.TF32.F32.PACK_B R39, R39 ;  /* 0x00000027ff27723e */ /* 0x000fe200024050ff */
[C---:B------:R-:W-:Y:S01]  /*64f0*/  FFMA R4, R35.reuse, R21, R4 ;  /* 0x0000001523047223 */ /* 0x040fe20000000004 */
[----:B------:R-:W-:Y:S01]  /*6500*/  LOP3.LUT R21, R48, 0xffffe000, RZ, 0xc0, !PT ;  /* 0xffffe00030157812 */ /* 0x000fe200078ec0ff */
[----:B------:R-:W-:Y:S01]  /*6510*/  FFMA R5, R35, R40, R5 ;  /* 0x0000002823057223 */ /* 0x000fe20000000005 */
[----:B------:R-:W-:Y:S01]  /*6520*/  LOP3.LUT R40, R51, 0xffffe000, RZ, 0xc0, !PT ;  /* 0xffffe00033287812 */ /* 0x000fe200078ec0ff */
[----:B------:R-:W-:Y:S01]  /*6530*/  FFMA R6, R35, R41, R6 ;  /* 0x0000002923067223 */ /* 0x000fe20000000006 */
[----:B------:R-:W-:Y:S01]  /*6540*/  LOP3.LUT R41, R50, 0xffffe000, RZ, 0xc0, !PT ;  /* 0xffffe00032297812 */ /* 0x000fe200078ec0ff */
[----:B------:R-:W-:Y:S01]  /*6550*/  FMUL R8, R33, R12 ;  /* 0x0000000c21087220 */ /* 0x000fe20000400000 */
[----:B------:R-:W-:Y:S01]  /*6560*/  F2FP.TF32.F32.PACK_B R4, R4 ;  /* 0x00000004ff04723e */ /* 0x000fe200024050ff */
[----:B------:R-:W-:Y:S01]  /*6570*/  FFMA R7, R35, R20, R11 ;  /* 0x0000001423077223 */ /* 0x000fe2000000000b */
[----:B------:R-:W-:Y:S01]  /*6580*/  LOP3.LUT R20, R49, 0xffffe000, RZ, 0xc0, !PT ;  /* 0xffffe00031147812 */ /* 0x000fe200078ec0ff */
[----:B------:R-:W-:Y:S01]  /*6590*/  FMUL R9, R33, R13 ;  /* 0x0000000d21097220 */ /* 0x000fe20000400000 */
[----:B------:R-:W-:Y:S01]  /*65a0*/  F2FP.TF32.F32.PACK_B R5, R5 ;  /* 0x00000005ff05723e */ /* 0x000fe200024050ff */
[----:B------:R1:W-:Y:S01]  /*65b0*/  STSM.16.M88.4 [R89+0x400], R36 ;  /* 0x0004002459007844 */ /* 0x0003e20000000200 */
[----:B------:R-:W-:Y:S01]  /*65c0*/  F2FP.TF32.F32.PACK_B R6, R6 ;  /* 0x00000006ff06723e */ /* 0x000fe200024050ff */
[----:B------:R-:W-:Y:S01]  /*65d0*/  FFMA R8, R35, R21, R8 ;  /* 0x0000001523087223 */ /* 0x000fe20000000008 */
[----:B------:R-:W-:Y:S01]  /*65e0*/  LOP3.LUT R21, R44, 0xffffe000, RZ, 0xc0, !PT ;  /* 0xffffe0002c157812 */ /* 0x000fe200078ec0ff */
[C---:B------:R-:W-:Y:S01]  /*65f0*/  FMUL R10, R33.reuse, R14 ;  /* 0x0000000e210a7220 */ /* 0x040fe20000400000 */
[C---:B------:R-:W-:Y:S01]  /*6600*/  FMUL R15, R33.reuse, R15 ;  /* 0x0000000f210f7220 */ /* 0x040fe20000400000 */
[----:B------:R-:W-:Y:S01]  /*6610*/  FMUL R12, R33, R16 ;  /* 0x00000010210c7220 */ /* 0x000fe20000400000 */
[C---:B------:R-:W-:Y:S01]  /*6620*/  FFMA R9, R35.reuse, R20, R9 ;  /* 0x0000001423097223 */ /* 0x040fe20000000009 */
[C---:B------:R-:W-:Y:S01]  /*6630*/  FFMA R10, R35.reuse, R41, R10 ;  /* 0x00000029230a7223 */ /* 0x040fe2000000000a */
[C---:B------:R-:W-:Y:S01]  /*6640*/  FFMA R11, R35.reuse, R40, R15 ;  /* 0x00000028230b7223 */ /* 0x040fe2000000000f */
[----:B------:R-:W-:Y:S01]  /*6650*/  FFMA R12, R35, R21, R12 ;  /* 0x00000015230c7223 */ /* 0x000fe2000000000c */
[----:B------:R-:W-:Y:S01]  /*6660*/  LOP3.LUT R20, R45, 0xffffe000, RZ, 0xc0, !PT ;  /* 0xffffe0002d147812 */ /* 0x000fe200078ec0ff */
[C---:B------:R-:W-:Y:S01]  /*6670*/  FMUL R13, R33.reuse, R17 ;  /* 0x00000011210d7220 */ /* 0x040fe20000400000 */
[----:B------:R-:W-:Y:S01]  /*6680*/  LOP3.LUT R21, R46, 0xffffe000, RZ, 0xc0, !PT ;  /* 0xffffe0002e157812 */ /* 0x000fe200078ec0ff */
[----:B------:R-:W-:Y:S01]  /*6690*/  FMUL R14, R33, R18 ;  /* 0x00000012210e7220 */ /* 0x000fe20000400000 */
[----:B------:R-:W-:Y:S01]  /*66a0*/  LOP3.LUT R40, R47, 0xffffe000, RZ, 0xc0, !PT ;  /* 0xffffe0002f287812 */ /* 0x000fe200078ec0ff */
[----:B------:R-:W-:Y:S01]  /*66b0*/  FMUL R19, R33, R19 ;  /* 0x0000001321137220 */ /* 0x000fe20000400000 */
[----:B------:R-:W-:Y:S01]  /*66c0*/  F2FP.TF32.F32.PACK_B R7, R7 ;  /* 0x00000007ff07723e */ /* 0x000fe200024050ff */
[C---:B------:R-:W-:Y:S01]  /*66d0*/  FFMA R13, R35.reuse, R20, R13 ;  /* 0x00000014230d7223 */ /* 0x040fe2000000000d */
[C---:B------:R-:W-:Y:S01]  /*66e0*/  FFMA R14, R35.reuse, R21, R14 ;  /* 0x00000015230e7223 */ /* 0x040fe2000000000e */
[----:B------:R-:W-:Y:S01]  /*66f0*/  FFMA R15, R35, R40, R19 ;  /* 0x00000028230f7223 */ /* 0x000fe20000000013 */
[----:B------:R-:W-:Y:S01]  /*6700*/  F2FP.TF32.F32.PACK_B R8, R8 ;  /* 0x00000008ff08723e */ /* 0x000fe200024050ff */
[----:B------:R1:W-:Y:S01]  /*6710*/  STSM.16.M88.4 [R92], R4 ;  /* 0x000000045c007844 */ /* 0x0003e20000000200 */
[----:B------:R-:W-:Y:S02]  /*6720*/  F2FP.TF32.F32.PACK_B R9, R9 ;  /* 0x00000009ff09723e */ /* 0x000fe400024050ff */
[----:B------:R-:W-:Y:S02]  /*6730*/  F2FP.TF32.F32.PACK_B R10, R10 ;  /* 0x0000000aff0a723e */ /* 0x000fe400024050ff */
[----:B------:R-:W-:Y:S02]  /*6740*/  F2FP.TF32.F32.PACK_B R11, R11 ;  /* 0x0000000bff0b723e */ /* 0x000fe400024050ff */
[----:B------:R-:W-:Y:S02]  /*6750*/  F2FP.TF32.F32.PACK_B R12, R12 ;  /* 0x0000000cff0c723e */ /* 0x000fe400024050ff */
[----:B------:R-:W-:Y:S01]  /*6760*/  F2FP.TF32.F32.PACK_B R13, R13 ;  /* 0x0000000dff0d723e */ /* 0x000fe200024050ff */
[----:B------:R1:W-:Y:S01]  /*6770*/  STSM.16.M88.4 [R91], R8 ;  /* 0x000000085b007844 */ /* 0x0003e20000000200 */
[----:B------:R-:W-:Y:S02]  /*6780*/  F2FP.TF32.F32.PACK_B R14, R14 ;  /* 0x0000000eff0e723e */ /* 0x000fe400024050ff */
[----:B------:R-:W-:Y:S05]  /*6790*/  F2FP.TF32.F32.PACK_B R15, R15 ;  /* 0x0000000fff0f723e */ /* 0x000fea00024050ff */
[----:B------:R1:W-:Y:S01]  /*67a0*/  STSM.16.M88.4 [R90], R12 ;  /* 0x0000000c5a007844 */ /* 0x0003e20000000200 */
[----:B------:R-:W-:Y:S01]  /*67b0*/  @!PT LDS RZ, [RZ] ;  /* 0x00000000fffff984 */ /* 0x000fe20000000800 */
[----:B------:R-:W-:Y:S01]  /*67c0*/  @!PT LDS RZ, [RZ] ;  /* 0x00000000fffff984 */ /* 0x000fe20000000800 */
[----:B------:R-:W-:Y:S01]  /*67d0*/  @!PT LDS RZ, [RZ] ;  /* 0x00000000fffff984 */ /* 0x000fe20000000800 */
[----:B------:R-:W-:Y:S01]  /*67e0*/  @!PT LDS RZ, [RZ] ;  /* 0x00000000fffff984 */ /* 0x000fe20000000800 */
[----:B------:R2:W-:Y:S07]  /*67f0*/  MEMBAR.ALL.CTA ;  /* 0x0000000000007992 */ /* 0x0005ee0000008000 */
[----:B--2---:R-:W2:Y:S02]  /*6800*/  FENCE.VIEW.ASYNC.S ;  /* 0x00000000000073c6 */ /* 0x004ea40000000000 */
[----:B--2---:R-:W-:Y:S06]  /*6810*/  BAR.SYNC.DEFER_BLOCKING 0x1, 0x80 ;  /* 0x0042000000007b1d */ /* 0x004fec0000010000 */
[----:B------:R-:W-:Y:S05]  /*6820*/  @P0 BRA `(.L_x_104) ;  /* 0x00000000001c0947 */ /* 0x000fea0003800000 */
[----:B------:R-:W-:Y:S02]  /*6830*/  UIADD3 UR6, UP0, UPT, UR54, 0x680, URZ ;  /* 0x0000068036067890 */ /* 0x000fe4000ff1e0ff */
[----:B------:R-:W-:Y:S02]  /*6840*/  ULEA UR4, UR56, UR48, 0xd ;  /* 0x0000003038047291 */ /* 0x000fe4000f8e68ff */
[----:B------:R-:W-:Y:S02]  /*6850*/  UIADD3.X UR7, UPT, UPT, URZ, UR55, URZ, UP0, !UPT ;  /* 0x00000037ff077290 */ /* 0x000fe400087fe4ff */
[----:B------:R-:W-:Y:S01]  /*6860*/  UIADD3 UR40, UPT, UPT, UR4, 0x400, URZ ;  /* 0x0000040004287890 */ /* 0x000fe2000fffe0ff */
[----:B------:R-:W-:Y:S08]  /*6870*/  UMOV UR43, UR36 ;  /* 0x00000024002b7c82 */ /* 0x000ff00008000000 */
[----:B------:R2:W-:Y:S02]  /*6880*/  UTMASTG.3D [UR40], [UR6] ;  /* 0x00000028060073b5 */ /* 0x0005e40008010000 */
[----:B--2---:R0:W-:Y:S02]  /*6890*/  UTMACMDFLUSH ;  /* 0x00000000000079b7 */ /* 0x0041e40000000000 */
.L_x_104:
[----:B------:R-:W-:Y:S05]  /*68a0*/  BSYNC.RECONVERGENT B0 ;  /* 0x0000000000007941 */ /* 0x000fea0003800200 */
.L_x_103:
[----:B------:R-:W-:Y:S01]  /*68b0*/  UIADD3 UR40, UPT, UPT, UR56, 0x1, URZ ;  /* 0x0000000138287890 */ /* 0x000fe2000fffe0ff */
[----:B------:R-:W-:Y:S03]  /*68c0*/  BSSY.RECONVERGENT B0, `(.L_x_105) ;  /* 0x0000005000007945 */ /* 0x000fe60003800200 */
[----:B------:R-:W-:Y:S04]  /*68d0*/  UISETP.NE.AND UP0, UPT, UR40, 0x3, UPT ;  /* 0x000000032800788c */ /* 0x000fe8000bf05270 */
[----:B------:R-:W-:Y:S01]  /*68e0*/  USEL UR43, UR40, URZ, UP0 ;  /* 0x000000ff282b7287 */ /* 0x000fe20008000000 */
[----:B------:R-:W-:Y:S11]  /*68f0*/  @P0 BRA `(.L_x_106) ;  /* 0x0000000000040947 */ /* 0x000ff60003800000 */
[----:B------:R-:W-:Y:S04]  /*6900*/  DEPBAR.LE SB0, 0x1 ;  /* 0x000080400000791a */ /* 0x000fe80000000000 */
.L_x_106:
[----:B------:R-:W-:Y:S05]  /*6910*/  BSYNC.RECONVERGENT B0 ;  /* 0x0000000000007941 */ /* 0x000fea0003800200 */
.L_x_105:
[----:B------:R-:W-:Y:S01]  /*6920*/  BAR.SYNC.DEFER_BLOCKING 0x1, 0x80 ;  /* 0x0042000000007b1d */ /* 0x000fe20000010000 */
[----:B------:R-:W-:Y:S01]  /*6930*/  ISETP.NE.AND P1, PT, R83, RZ, PT ;  /* 0x000000ff5300720c */ /* 0x000fe20003f25270 */
[----:B------:R-:W-:Y:S01]  /*6940*/  UISETP.NE.AND UP0, UPT, UR50, URZ, UPT ;  /* 0x000000ff3200728c */ /* 0x000fe2000bf05270 */
[----:B------:R-:W-:Y:S11]  /*6950*/  LEA R2, R43, UR48, 0x3 ;  /* 0x000000302b027c11 */ /* 0x000ff6000f8e18ff */
[----:B------:R-:W-:Y:S01]  /*6960*/  @P1 SHF.L.U32 R3, R42, 0x1f, RZ ;  /* 0x0000001f2a031819 */ /* 0x000fe200000006ff */
[----:B------:R-:W-:Y:S06]  /*6970*/  BRA.U !UP0, `(.L_x_107) ;  /* 0x0000000108247547 */ /* 0x000fec000b800000 */
[----:B-1----:R-:W-:Y:S01]  /*6980*/  IMAD.U32 R5, RZ, RZ, UR49 ;  /* 0x00000031ff057e24 */ /* 0x002fe2000f8e00ff */
[----:B------:R-:W-:Y:S01]  /*6990*/  MOV R0, UR37 ;  /* 0x0000002500007c02 */ /* 0x000fe20008000f00 */
[----:B------:R-:W-:Y:S03]  /*69a0*/  UIADD3 UR49, UPT, UPT, UR49, 0x1, URZ ;  /* 0x0000000131317890 */ /* 0x000fe6000fffe0ff */
[----:B------:R-:W-:Y:S01]  /*69b0*/  @P1 LEA R5, R5, UR48, 0x3 ;  /* 0x0000003005051c11 */ /* 0x000fe2000f8e18ff */
[----:B------:R-:W-:Y:S04]  /*69c0*/  UISETP.NE.AND UP0, UPT, UR49, 0x3, UPT ;  /* 0x000000033100788c */ /* 0x000fe8000bf05270 */
[----:B------:R-:W-:Y:S01]  /*69d0*/  @P1 VIADD R5, R5, 0xd8 ;  /* 0x000000d805051836 */ /* 0x000fe20000000000 */
[----:B------:R-:W-:Y:S04]  /*69e0*/  USEL UR49, UR49, URZ, UP0 ;  /* 0x000000ff31317287 */ /* 0x000fe80008000000 */
[----:B------:R-:W-:Y:S04]  /*69f0*/  @P1 PRMT R0, R0, 0x654, R5 ;  /* 0x0000065400001816 */ /* 0x000fe80000000005 */
[----:B------:R2:W-:Y:S04]  /*6a00*/  @P1 SYNCS.ARRIVE.TRANS64.RED.A1T0 RZ, [R0+URZ], RZ ;  /* 0x000000ff00ff19a7 */ /* 0x0005e800081004ff */
.L_x_107:
[----:B------:R-:W3:Y:S01]  /*6a10*/  @P1 SYNCS.PHASECHK.TRANS64.TRYWAIT P0, [R2+URZ+0xc0], R3 ;  /* 0x0000c003020015a7 */ /* 0x000ee200080011ff */
[----:B------:R-:W-:Y:S01]  /*6a20*/  BSSY B1, `(.L_x_108) ;  /* 0x0000017000017945 */ /* 0x000fe20003800000 */
[----:B---3--:R-:W-:Y:S03]  /*6a30*/  @P1 SEL R87, RZ, 0x1, !P0 ;  /* 0x00000001ff571807 */ /* 0x008fe60004000000 */
[----:B------:R-:W-:Y:S05]  /*6a40*/  @!P1 BRA `(.L_x_109) ;  /* 0x0000000000509947 */ /* 0x000fea0003800000 */
[----:B------:R-:W-:Y:S01]  /*6a50*/  ISETP.NE.AND P1, PT, R88, RZ, PT ;  /* 0x000000ff5800720c */ /* 0x000fe20003f25270 */
[----:B------:R-:W-:Y:S01]  /*6a60*/  BSSY B0, `(.L_x_110) ;  /* 0x000000a000007945 */ /* 0x000fe20003800000 */
[----:B------:R-:W-:Y:S11]  /*6a70*/  ISETP.NE.AND P0, PT, R87, RZ, PT ;  /* 0x000000ff5700720c */ /* 0x000ff60003f05270 */
[----:B-1----:R-:W-:Y:S05]  /*6a80*/  @P1 IMAD R4, R43, 0x800, R72 ;  /* 0x000008002b041824 */ /* 0x002fea00078e0248 */
[----:B------:R-:W-:Y:S05]  /*6a90*/  @P1 LEA R4, R4, UR48, 0x2 ;  /* 0x0000003004041c11 */ /* 0x000fea000f8e10ff */
[--C-:B------:R-:W-:Y:S02]  /*6aa0*/  @P1 IMAD.IADD R3, R85, 0x1, R4.reuse ;  /* 0x0000000155031824 */ /* 0x100fe400078e0204 */
[----:B--2---:R-:W-:Y:S01]  /*6ab0*/  @P1 IMAD.IADD R0, R86, 0x1, R4 ;  /* 0x0000000156001824 */ /* 0x004fe200078e0204 */
[----:B------:R-:W-:Y:S06]  /*6ac0*/  @P0 BRA `(.L_x_111) ;  /* 0x00000000000c0947 */ /* 0x000fec0003800000 */
[----:B------:R-:W-:Y:S04]  /*6ad0*/  SHF.L.U32 R5, R42, 0x1f, RZ ;  /* 0x0000001f2a057819 */ /* 0x000fe800000006ff */
[----:B------:R-:W1:Y:S02]  /*6ae0*/  SYNCS.PHASECHK.TRANS64.TRYWAIT P0, [R2+URZ+0xc0], R5 ;  /* 0x0000c005020075a7 */ /* 0x000e6400080011ff */
[----:B-1----:R-:W-:Y:S05]  /*6af0*/  @!P0 BRA `(.L_x_112) ;  /* 0x0000001800388947 */ /* 0x002fea0003800000 */
.L_x_111:
[----:B------:R-:W-:Y:S05]  /*6b00*/  BSYNC B0 ;  /* 0x0000000000007941 */ /* 0x000fea0003800000 */
.L_x_110:
[----:B------:R-:W-:Y:S11]  /*6b10*/  ISETP.NE.AND P0, PT, R88, RZ, PT ;  /* 0x000000ff5800720c */ /* 0x000ff60003f05270 */
[----:B------:R-:W-:Y:S02]  /*6b20*/  @!UPT UIADD3 URZ, UPT, UPT, URZ, URZ, URZ ;  /* 0x000000fffffff290 */ /* 0x000fe4000fffe0ff */
[----:B-1----:R-:W-:Y:S01]  /*6b30*/  @P0 IADD3 R2, PT, PT, R86, R3, RZ ;  /* 0x0000000356020210 */ /* 0x002fe20007ffe0ff */
[----:B------:R-:W-:Y:S05]  /*6b40*/  @P0 WARPSYNC.ALL ;  /* 0x0000000000000948 */ /* 0x000fea0003800000 */
[----:B------:R3:W4:Y:S04]  /*6b50*/  @P0 LDSM.16.M88.4 R56, [R4+0x400] ;  /* 0x000400000438083b */ /* 0x0007280000000200 */
[----:B------:R3:W1:Y:S04]  /*6b60*/  @P0 LDSM.16.M88.4 R52, [R0+0x400] ;  /* 0x000400000034083b */ /* 0x0006680000000200 */
[----:B------:R3:W2:Y:S04]  /*6b70*/  @P0 LDSM.16.M88.4 R48, [R3+0x400] ;  /* 0x000400000330083b */ /* 0x0006a80000000200 */
[----:B------:R3:W1:Y:S02]  /*6b80*/  @P0 LDSM.16.M88.4 R44, [R2+0x400] ;  /* 0x00040000022c083b */ /* 0x0006640000000200 */
.L_x_109:
[----:B------:R-:W-:Y:S05]  /*6b90*/  BSYNC B1 ;  /* 0x0000000000017941 */ /* 0x000fea0003800000 */
.L_x_108:
[----:B--23--:R-:W-:Y:S05]  /*6ba0*/  VIADD R0, R34, 0x20 ;  /* 0x0000002022007836 */ /* 0x00cfea0000000000 */
[----:B------:R-:W-:Y:S04]  /*6bb0*/  SHF.R.U32.HI R0, RZ, 0x15, R0 ;  /* 0x00000015ff007819 */ /* 0x000fe80000011600 */
[----:B------:R-:W-:Y:S11]  /*6bc0*/  LOP3.LUT P0, RZ, R0, 0x3, R73, 0x48, !PT ;  /* 0x0000000300ff7812 */ /* 0x000ff60007804849 */
[----:B------:R-:W-:Y:S02]  /*6bd0*/  @!UPT UIADD3 URZ, UPT, UPT, URZ, URZ, URZ ;  /* 0x000000fffffff290 */ /* 0x000fe4000fffe0ff */
[----:B------:R-:W-:Y:S05]  /*6be0*/  @!P0 BRA `(.L_x_113) ;  /* 0x0000000000408947 */ /* 0x000fea0003800000 */
[----:B------:R-:W2:Y:S01]  /*6bf0*/  LDCU.64 UR8, c[0x4][0x70] ;  /* 0x01000e00ff0877ac */ /* 0x000ea20008000a00 */
[----:B------:R-:W-:Y:S01]  /*6c00*/  MOV R3, 0x0 ;  /* 0x0000000000037802 */ /* 0x000fe20000000f00 */
[----:B-1----:R-:W-:Y:S02]  /*6c10*/  HFMA2 R12, -RZ, RZ, 0, 5.9604644775390625e-08 ;  /* 0x00000001ff0c7431 */ /* 0x002fe400000001ff */
[----:B------:R-:W-:Y:S02]  /*6c20*/  IMAD.MOV.U32 R8, RZ, RZ, 0x192 ;  /* 0x00000192ff087424 */ /* 0x000fe400078e00ff */
[----:B------:R-:W-:Y:S01]  /*6c30*/  IMAD.MOV.U32 R13, RZ, RZ, RZ ;  /* 0x000000ffff0d7224 */ /* 0x000fe200078e00ff */
[----:B------:R-:W1:Y:S01]  /*6c40*/  LDCU.64 UR6, c[0x4][0x78] ;  /* 0x01000f00ff0677ac */ /* 0x000e620008000a00 */
[----:B------:R-:W3:Y:S01]  /*6c50*/  LDC.64 R2, c[0x4][R3] ;  /* 0x0100000003027b82 */ /* 0x000ee20000000a00 */
[----:B------:R-:W5:Y:S01]  /*6c60*/  LDCU.64 UR4, c[0x4][0x10] ;  /* 0x01000200ff0477ac */ /* 0x000f620008000a00 */
[----:B--2---:R-:W-:Y:S01]  /*6c70*/  MOV R5, UR9 ;  /* 0x0000000900057c02 */ /* 0x004fe20008000f00 */
[----:B------:R-:W-:Y:S01]  /*6c80*/  IMAD.U32 R4, RZ, RZ, UR8 ;  /* 0x00000008ff047e24 */ /* 0x000fe2000f8e00ff */
[----:B-1----:R-:W-:Y:S01]  /*6c90*/  MOV R7, UR7 ;  /* 0x0000000700077c02 */ /* 0x002fe20008000f00 */
[----:B------:R-:W-:Y:S01]  /*6ca0*/  IMAD.U32 R6, RZ, RZ, UR6 ;  /* 0x00000006ff067e24 */ /* 0x000fe2000f8e00ff */
[----:B-----5:R-:W-:Y:S01]  /*6cb0*/  MOV R11, UR5 ;  /* 0x00000005000b7c02 */ /* 0x020fe20008000f00 */
[----:B------:R-:W-:Y:S02]  /*6cc0*/  IMAD.U32 R10, RZ, RZ, UR4 ;  /* 0x00000004ff0a7e24 */ /* 0x000fe4000f8e00ff */
[----:B------:R-:W-:Y:S07]  /*6cd0*/  LEPC R20, `(.L_x_113) ;  /* 0x000000001014794e */ /* 0x000fee0000000000 */
[----:B---34-:R-:W-:Y:S05]  /*6ce0*/  CALL.ABS.NOINC R2 ;  /* 0x0000000002007343 */ /* 0x018fea0003c00000 */
.L_x_113:
[----:B------:R-:W-:Y:S01]  /*6cf0*/  ISETP.NE.AND P0, PT, R79, RZ, PT ;  /* 0x000000ff4f00720c */ /* 0x000fe20003f05270 */
[----:B------:R-:W-:Y:S05]  /*6d00*/  WARPSYNC.ALL ;  /* 0x0000000000007948 */ /* 0x000fea0003800000 */
[----:B------:R-:W-:Y:S01]  /*6d10*/  R2UR UR4, R34 ;  /* 0x00000000220472ca */ /* 0x000fe200000e0000 */
[----:B------:R-:W-:Y:S01]  /*6d20*/  IMAD.U32 R87, RZ, RZ, UR43 ;  /* 0x0000002bff577e24 */ /* 0x000fe2000f8e00ff */
[----:B------:R-:W-:Y:S01]  /*6d30*/  R2UR UR5, R84 ;  /* 0x00000000540572ca */ /* 0x000fe200000e0000 */
[----:B------:R-:W-:Y:S01]  /*6d40*/  BSSY.RECONVERGENT B0, `(.L_x_114) ;  /* 0x0000060000007945 */ /* 0x000fe20003800200 */
[----:B----4-:R-:W-:Y:S01]  /*6d50*/  LOP3.LUT R0, R56, 0xffffe000, RZ, 0xc0, !PT ;  /* 0xffffe00038007812 */ /* 0x010fe200078ec0ff */
[----:B------:R-:W-:Y:S01]  /*6d60*/  IMAD R87, R87, 0x800, R72 ;  /* 0x0000080057577824 */ /* 0x000fe200078e0248 */
[----:B------:R-:W-:Y:S02]  /*6d70*/  LOP3.LUT R2, R57, 0xffffe000, RZ, 0xc0, !PT ;  /* 0xffffe00039027812 */ /* 0x000fe400078ec0ff */
[----:B------:R-:W-:Y:S02]  /*6d80*/  LOP3.LUT R3, R58, 0xffffe000, RZ, 0xc0, !PT ;  /* 0xffffe0003a037812 */ /* 0x000fe400078ec0ff */
[----:B------:R-:W-:Y:S02]  /*6d90*/  LOP3.LUT R20, R59, 0xffffe000, RZ, 0xc0, !PT ;  /* 0xffffe0003b147812 */ /* 0x000fe400078ec0ff */
[----:B-1----:R-:W-:Y:S01]  /*6da0*/  LOP3.LUT R21, R52, 0xffffe000, RZ, 0xc0, !PT ;  /* 0xffffe00034157812 */ /* 0x002fe200078ec0ff */
[----:B------:R-:W1:Y:S01]  /*6db0*/  LDTM.16dp128bit.x8 R4, tmem[UR4+0x20] ;  /* 0x00002004000479ee */ /* 0x000e620008180000 */
[----:B------:R-:W-:Y:S01]  /*6dc0*/  LOP3.LUT R36, R53, 0xffffe000, RZ, 0xc0, !PT ;  /* 0xffffe00035247812 */ /* 0x000fe200078ec0ff */
[----:B------:R-:W-:Y:S01]  /*6dd0*/  UIADD3 UR5, UPT, UPT, UR5, 0x140, URZ ;  /* 0x0000014005057890 */ /* 0x000fe2000fffe0ff */
[----:B------:R-:W-:Y:S01]  /*6de0*/  LOP3.LUT R37, R54, 0xffffe000, RZ, 0xc0, !PT ;  /* 0xffffe00036257812 */ /* 0x000fe200078ec0ff */
[----:B------:R-:W-:Y:S01]  /*6df0*/  NOP ;  /* 0x0000000000007918 */ /* 0x000fe20000000000 */
[----:B------:R-:W-:Y:S01]  /*6e00*/  LOP3.LUT R38, R55, 0xffffe000, RZ, 0xc0, !PT ;  /* 0xffffe00037267812 */ /* 0x000fe200078ec0ff */
[----:B------:R-:W-:Y:S01]  /*6e10*/  UPRMT UR5, UR37, 0x654, UR5 ;  /* 0x0000065425057896 */ /* 0x000fe20008000005 */
[----:B------:R-:W-:Y:S02]  /*6e20*/  LOP3.LUT R39, R48, 0xffffe000, RZ, 0xc0, !PT ;  /* 0xffffe00030277812 */ /* 0x000fe400078ec0ff */
[----:B------:R-:W-:Y:S02]  /*6e30*/  LOP3.LUT R40, R49, 0xffffe000, RZ, 0xc0, !PT ;  /* 0xffffe00031287812 */ /* 0x000fe400078ec0ff */
[----:B------:R-:W-:Y:S02]  /*6e40*/  LOP3.LUT R41, R50, 0xffffe000, RZ, 0xc0, !PT ;  /* 0xffffe00032297812 */ /* 0x000fe400078ec0ff */
[----:B------:R-:W-:Y:S02]  /*6e50*/  LOP3.LUT R42, R51, 0xffffe000, RZ, 0xc0, !PT ;  /* 0xffffe000332a7812 */ /* 0x000fe400078ec0ff */
[----:B------:R-:W-:Y:S01]  /*6e60*/  LOP3.LUT R43, R44, 0xffffe000, RZ, 0xc0, !PT ;  /* 0xffffe0002c2b7812 */ /* 0x000fe200078ec0ff */
[----:B-1----:R-:W-:Y:S01]  /*6e70*/  SYNCS.ARRIVE.TRANS64.RED.A1T0 RZ, [UR5], RZ ;  /* 0x000000ffffff79a7 */ /* 0x002fe20008100405 */
[----:B------:R-:W-:Y:S02]  /*6e80*/  LOP3.LUT R44, R45, 0xffffe000, RZ, 0xc0, !PT ;  /* 0xffffe0002d2c7812 */ /* 0x000fe400078ec0ff */
[----:B------:R-:W-:Y:S02]  /*6e90*/  LEA R87, R87, UR48, 0x2 ;  /* 0x0000003057577c11 */ /* 0x000fe4000f8e10ff */
[----:B------:R-:W-:Y:S02]  /*6ea0*/  LOP3.LUT R45, R46, 0xffffe000, RZ, 0xc0, !PT ;  /* 0xffffe0002e2d7812 */ /* 0x000fe400078ec0ff */
[----:B------:R-:W-:Y:S01]  /*6eb0*/  LOP3.LUT R46, R47, 0xffffe000, RZ, 0xc0, !PT ;  /* 0xffffe0002f2e7812 */ /* 0x000fe200078ec0ff */
[C---:B------:R-:W-:Y:S01]  /*6ec0*/  FMUL R4, R33.reuse, R4 ;  /* 0x0000000421047220 */ /* 0x040fe20000400000 */
[C-C-:B------:R-:W-:Y:S01]  /*6ed0*/  IADD3 R84, PT, PT, R86.reuse, 0x400, R87.reuse ;  /* 0x0000040056547810 */ /* 0x140fe20007ffe057 */
[----:B------:R-:W-:Y:S01]  /*6ee0*/  FMUL R5, R33, R5 ;  /* 0x0000000521057220 */ /* 0x000fe20000400000 */
[----:B------:R-:W-:Y:S01]  /*6ef0*/  IADD3 R85, PT, PT, R85, 0x400, R87 ;  /* 0x0000040055557810 */ /* 0x000fe20007ffe057 */
[C---:B------:R-:W-:Y:S01]  /*6f00*/  FMUL R6, R33.reuse, R6 ;  /* 0x0000000621067220 */ /* 0x040fe20000400000 */
[----:B------:R-:W-:Y:S01]  /*6f10*/  FMUL R7, R33, R7 ;  /* 0x0000000721077220 */ /* 0x000fe20000400000 */
[----:B------:R-:W-:Y:S01]  /*6f20*/  FFMA R4, R35, R0, R4 ;  /* 0x0000000023047223 */ /* 0x000fe20000000004 */
[----:B------:R-:W-:Y:S01]  /*6f30*/  FMUL R8, R33, R8 ;  /* 0x0000000821087220 */ /* 0x000fe20000400000 */
[----:B------:R-:W-:Y:S01]  /*6f40*/  FFMA R5, R35, R2, R5 ;  /* 0x0000000223057223 */ /* 0x000fe20000000005 */
[----:B------:R-:W-:Y:S01]  /*6f50*/  FMUL R9, R33, R9 ;  /* 0x0000000921097220 */ /* 0x000fe20000400000 */
[----:B------:R-:W-:Y:S01]  /*6f60*/  FFMA R6, R35, R3, R6 ;  /* 0x0000000323067223 */ /* 0x000fe20000000006 */
[----:B------:R-:W-:Y:S01]  /*6f70*/  F2FP.TF32.F32.PACK_B R4, R4 ;  /* 0x00000004ff04723e */ /* 0x000fe200024050ff */
[----:B------:R-:W-:Y:S01]  /*6f80*/  FMUL R10, R33, R10 ;  /* 0x0000000a210a7220 */ /* 0x000fe20000400000 */
[----:B------:R-:W-:Y:S01]  /*6f90*/  F2FP.TF32.F32.PACK_B R5, R5 ;  /* 0x00000005ff05723e */ /* 0x000fe200024050ff */
[----:B------:R-:W-:Y:S01]  /*6fa0*/  FFMA R7, R35, R20, R7 ;  /* 0x0000001423077223 */ /* 0x000fe20000000007 */
[----:B------:R-:W-:Y:S01]  /*6fb0*/  FMUL R11, R33, R11 ;  /* 0x0000000b210b7220 */ /* 0x000fe20000400000 */
        /* <DEDUP_REMOVED lines=8> */
[----:B------:R-:W-:Y:S01]  /*7040*/  F2FP.TF32.F32.PACK_B R6, R6 ;  /* 0x00000006ff06723e */ /* 0x000fe200024050ff */
[----:B------:R-:W-:Y:S01]  /*7050*/  FFMA R12, R35, R39, R12 ;  /* 0x00000027230c7223 */ /* 0x000fe2000000000c */
[----:B------:R-:W-:Y:S01]  /*7060*/  F2FP.TF32.F32.PACK_B R7, R7 ;  /* 0x00000007ff07723e */ /* 0x000fe200024050ff */
[----:B------:R-:W-:Y:S01]  /*7070*/  FMUL R16, R33, R16 ;  /* 0x0000001021107220 */ /* 0x000fe20000400000 */
[----:B------:R-:W-:Y:S01]  /*7080*/  FFMA R13, R35, R40, R13 ;  /* 0x00000028230d7223 */ /* 0x000fe2000000000d */
[----:B------:R-:W-:Y:S01]  /*7090*/  FMUL R17, R33, R17 ;  /* 0x0000001121117220 */ /* 0x000fe20000400000 */
[----:B------:R-:W-:Y:S01]  /*70a0*/  FFMA R14, R35, R41, R14 ;  /* 0x00000029230e7223 */ /* 0x000fe2000000000e */
[----:B------:R1:W-:Y:S01]  /*70b0*/  STSM.16.M88.4 [R87+0x400], R4 ;  /* 0x0004000457007844 */ /* 0x0003e20000000200 */
[----:B------:R-:W-:Y:S01]  /*70c0*/  FMUL R18, R33, R18 ;  /* 0x0000001221127220 */ /* 0x000fe20000400000 */
[----:B------:R-:W-:Y:S01]  /*70d0*/  FFMA R15, R35, R42, R15 ;  /* 0x0000002a230f7223 */ /* 0x000fe2000000000f */
[----:B------:R-:W-:Y:S01]  /*70e0*/  FMUL R19, R33, R19 ;  /* 0x0000001321137220 */ /* 0x000fe20000400000 */
[----:B------:R-:W-:Y:S01]  /*70f0*/  F2FP.TF32.F32.PACK_B R8, R8 ;  /* 0x00000008ff08723e */ /* 0x000fe200024050ff */
[C---:B------:R-:W-:Y:S01]  /*7100*/  FFMA R16, R35.reuse, R43, R16 ;  /* 0x0000002b23107223 */ /* 0x040fe20000000010 */
[----:B------:R-:W-:Y:S01]  /*7110*/  F2FP.TF32.F32.PACK_B R9, R9 ;  /* 0x00000009ff09723e */ /* 0x000fe200024050ff */
[C---:B------:R-:W-:Y:S01]  /*7120*/  FFMA R17, R35.reuse, R44, R17 ;  /* 0x0000002c23117223 */ /* 0x040fe20000000011 */
[----:B------:R-:W-:Y:S01]  /*7130*/  F2FP.TF32.F32.PACK_B R10, R10 ;  /* 0x0000000aff0a723e */ /* 0x000fe200024050ff */
[C---:B------:R-:W-:Y:S01]  /*7140*/  FFMA R18, R35.reuse, R45, R18 ;  /* 0x0000002d23127223 */ /* 0x040fe20000000012 */
[----:B------:R-:W-:Y:S01]  /*7150*/  F2FP.TF32.F32.PACK_B R11, R11 ;  /* 0x0000000bff0b723e */ /* 0x000fe200024050ff */
[----:B------:R-:W-:Y:S01]  /*7160*/  FFMA R19, R35, R46, R19 ;  /* 0x0000002e23137223 */ /* 0x000fe20000000013 */
[----:B------:R-:W-:Y:S01]  /*7170*/  F2FP.TF32.F32.PACK_B R12, R12 ;  /* 0x0000000cff0c723e */ /* 0x000fe200024050ff */
[----:B------:R-:W-:Y:S01]  /*7180*/  IMAD.IADD R86, R86, 0x1, R85 ;  /* 0x0000000156567824 */ /* 0x000fe200078e0255 */
[----:B------:R-:W-:Y:S01]  /*7190*/  F2FP.TF32.F32.PACK_B R13, R13 ;  /* 0x0000000dff0d723e */ /* 0x000fe200024050ff */
[----:B------:R1:W-:Y:S01]  /*71a0*/  STSM.16.M88.4 [R84], R8 ;  /* 0x0000000854007844 */ /* 0x0003e20000000200 */
        /* <DEDUP_REMOVED lines=18> */
[----:B------:R-:W-:Y:S02]  /*72d0*/  UIADD3 UR5, UPT, UPT, UR41, 0x20, URZ ;  /* 0x0000002029057890 */ /* 0x000fe4000fffe0ff */
[----:B------:R-:W-:Y:S02]  /*72e0*/  UIADD3 UR4, UPT, UPT, UR10, 0x400, URZ ;  /* 0x000004000a047890 */ /* 0x000fe4000fffe0ff */
[----:B------:R-:W-:Y:S01]  /*72f0*/  UIADD3.X UR9, UPT, UPT, URZ, UR55, URZ, UP0, !UPT ;  /* 0x00000037ff097290 */ /* 0x000fe200087fe4ff */
[----:B------:R-:W-:Y:S01]  /*7300*/  UMOV UR6, UR42 ;  /* 0x0000002a00067c82 */ /* 0x000fe20008000000 */
[----:B------:R-:W-:Y:S07]  /*7310*/  UMOV UR7, UR36 ;  /* 0x0000002400077c82 */ /* 0x000fee0008000000 */
[----:B------:R2:W-:Y:S02]  /*7320*/  UTMASTG.3D [UR4], [UR8] ;  /* 0x00000004080073b5 */ /* 0x0005e40008010000 */
[----:B--2---:R0:W-:Y:S02]  /*7330*/  UTMACMDFLUSH ;  /* 0x00000000000079b7 */ /* 0x0041e40000000000 */
.L_x_115:
[----:B------:R-:W-:Y:S05]  /*7340*/  BSYNC.RECONVERGENT B0 ;  /* 0x0000000000007941 */ /* 0x000fea0003800200 */
.L_x_114:
[----:B------:R-:W-:Y:S01]  /*7350*/  UIADD3 UR43, UPT, UPT, UR43, 0x1, URZ ;  /* 0x000000012b2b7890 */ /* 0x000fe2000fffe0ff */
[----:B------:R-:W-:Y:S03]  /*7360*/  BSSY.RECONVERGENT B0, `(.L_x_116) ;  /* 0x0000008000007945 */ /* 0x000fe60003800200 */
[----:B------:R-:W-:Y:S04]  /*7370*/  UISETP.NE.AND UP0, UPT, UR43, 0x3, UPT ;  /* 0x000000032b00788c */ /* 0x000fe8000bf05270 */
[----:B------:R-:W-:Y:S02]  /*7380*/  UISETP.EQ.XOR UP1, UPT, UR40, 0x3, !UP0 ;  /* 0x000000032800788c */ /* 0x000fe4000c722a70 */
[----:B------:R-:W-:Y:S02]  /*7390*/  USEL UR56, UR43, URZ, UP0 ;  /* 0x000000ff2b387287 */ /* 0x000fe40008000000 */
[----:B------:R-:W-:Y:S04]  /*73a0*/  USEL UR4, URZ, 0x1, !UP1 ;  /* 0x00000001ff047887 */ /* 0x000fe8000c800000 */
[----:B------:R-:W-:Y:S01]  /*73b0*/  ULOP3.LUT UR51, UR51, UR4, URZ, 0x3c, !UPT ;  /* 0x0000000433337292 */ /* 0x000fe2000f8e3cff */
[----:B------:R-:W-:Y:S11]  /*73c0*/  @P0 BRA `(.L_x_117) ;  /* 0x0000000000040947 */ /* 0x000ff60003800000 */
[----:B------:R-:W-:Y:S04]  /*73d0*/  DEPBAR.LE SB0, 0x1 ;  /* 0x000080400000791a */ /* 0x000fe80000000000 */
.L_x_117:
[----:B------:R-:W-:Y:S05]  /*73e0*/  BSYNC.RECONVERGENT B0 ;  /* 0x0000000000007941 */ /* 0x000fea0003800200 */
.L_x_116:
[----:B------:R-:W-:Y:S01]  /*73f0*/  BAR.SYNC.DEFER_BLOCKING 0x1, 0x80 ;  /* 0x0042000000007b1d */ /* 0x000fe20000010000 */
[----:B------:R-:W-:Y:S01]  /*7400*/  UISETP.NE.AND UP0, UPT, UR50, -0x2, UPT ;  /* 0xfffffffe3200788c */ /* 0x000fe2000bf05270 */
[----:B------:R-:W-:Y:S08]  /*7410*/  IADD3 R0, PT, PT, R30, 0x1, RZ ;  /* 0x000000011e007810 */ /* 0x000ff00007ffe0ff */
[----:B------:R-:W-:Y:S05]  /*7420*/  BRA.U !UP0, `(.L_x_118) ;  /* 0x0000000108287547 */ /* 0x000fea000b800000 */
[----:B------:R-:W-:Y:S01]  /*7430*/  ISETP.NE.AND P0, PT, R83, RZ, PT ;  /* 0x000000ff5300720c */ /* 0x000fe20003f05270 */
[----:B------:R-:W-:Y:S01]  /*7440*/  IMAD.U32 R3, RZ, RZ, UR49 ;  /* 0x00000031ff037e24 */ /* 0x000fe2000f8e00ff */
[----:B------:R-:W-:Y:S01]  /*7450*/  UIADD3 UR49, UPT, UPT, UR49, 0x1, URZ ;  /* 0x0000000131317890 */ /* 0x000fe2000fffe0ff */
[----:B------:R-:W-:Y:S03]  /*7460*/  IMAD.U32 R2, RZ, RZ, UR37 ;  /* 0x00000025ff027e24 */ /* 0x000fe6000f8e00ff */
[----:B------:R-:W-:Y:S04]  /*7470*/  UISETP.NE.AND UP0, UPT, UR49, 0x3, UPT ;  /* 0x000000033100788c */ /* 0x000fe8000bf05270 */
[----:B------:R-:W-:Y:S03]  /*7480*/  USEL UR49, UR49, URZ, UP0 ;  /* 0x000000ff31317287 */ /* 0x000fe60008000000 */
[----:B------:R-:W-:Y:S05]  /*7490*/  @P0 LEA R3, R3, UR48, 0x3 ;  /* 0x0000003003030c11 */ /* 0x000fea000f8e18ff */
[----:B------:R-:W-:Y:S05]  /*74a0*/  @P0 VIADD R3, R3, 0xd8 ;  /* 0x000000d803030836 */ /* 0x000fea0000000000 */
[----:B------:R-:W-:Y:S04]  /*74b0*/  @P0 PRMT R2, R2, 0x654, R3 ;  /* 0x0000065402020816 */ /* 0x000fe80000000003 */
[----:B------:R2:W-:Y:S03]  /*74c0*/  @P0 SYNCS.ARRIVE.TRANS64.RED.A1T0 RZ, [R2+URZ], RZ ;  /* 0x000000ff02ff09a7 */ /* 0x0005e600081004ff */
.L_x_118:
[----:B------:R-:W-:Y:S01]  /*74d0*/  ISETP.NE.AND P2, PT, R80, RZ, PT ;  /* 0x000000ff5000720c */ /* 0x000fe20003f45270 */
[----:B------:R-:W-:Y:S01]  /*74e0*/  UIADD3 UR50, UPT, UPT, UR50, 0x2, URZ ;  /* 0x0000000232327890 */ /* 0x000fe2000fffe0ff */
[----:B------:R-:W-:Y:S01]  /*74f0*/  ISETP.NE.AND P0, PT, R82, 0x2, PT ;  /* 0x000000025200780c */ /* 0x000fe20003f05270 */
[----:B------:R-:W-:Y:S01]  /*7500*/  IMAD.IADD R20, R29, 0x1, R66 ;  /* 0x000000011d147824 */ /* 0x000fe200078e0242 */
[----:B------:R-:W-:Y:S01]  /*7510*/  ISETP.NE.AND P1, PT, R0, 0x4, PT ;  /* 0x000000040000780c */ /* 0x000fe20003f25270 */
[----:B------:R-:W-:Y:S01]  /*7520*/  IMAD.IADD R21, R31, 0x1, R68 ;  /* 0x000000011f157824 */ /* 0x000fe200078e0244 */
[----:B--2---:R-:W-:Y:S02]  /*7530*/  SEL R2, RZ, 0x1, P0 ;  /* 0x00000001ff027807 */ /* 0x004fe40000000000 */
[----:B------:R-:W-:Y:S02]  /*7540*/  SEL R3, RZ, 0x1, P1 ;  /* 0x00000001ff037807 */ /* 0x000fe40000800000 */
[----:B------:R-:W-:Y:S02]  /*7550*/  LOP3.LUT R75, R75, R2, RZ, 0x3c, !PT ;  /* 0x000000024b4b7212 */ /* 0x000fe400078e3cff */
[----:B------:R-:W-:Y:S02]  /*7560*/  LOP3.LUT R76, R76, R3, RZ, 0x3c, !PT ;  /* 0x000000034c4c7212 */ /* 0x000fe400078e3cff */
[----:B------:R-:W-:Y:S02]  /*7570*/  @P2 R2UR UR36, R74 ;  /* 0x000000004a2422ca */ /* 0x000fe400000e0000 */
[----:B------:R-:W-:Y:S02]  /*7580*/  SEL R82, R82, RZ, P0 ;  /* 0x000000ff52527207 */ /* 0x000fe40000000000 */
[----:B------:R-:W-:Y:S01]  /*7590*/  SEL R30, R0, RZ, P1 ;  /* 0x000000ff001e7207 */ /* 0x000fe20000800000 */
[----:B------:R-:W-:Y:S10]  /*75a0*/  @P2 BRA `(.L_x_119) ;  /* 0xffffffdc00342947 */ /* 0x000ff4000383ffff */
[----:B------:R-:W-:-:S09]  /*75b0*/  UISETP.NE.AND UP0, UPT, UR53, URZ, UPT ;  /* 0x000000ff3500728c */ /* 0x000fd2000bf05270 */
[----:B------:R-:W-:Y:S05]  /*75c0*/  BRA.U !UP0, `(.L_x_120) ;  /* 0x0000000108487547 */ /* 0x000fea000b800000 */
[----:B------:R-:W2:Y:S02]  /*75d0*/  LDCU.64 UR4, c[0x0][0x890] ;  /* 0x00011200ff0477ac */ /* 0x000ea40008000a00 */
[----:B--2---:R-:W-:-:S04]  /*75e0*/  UISETP.NE.U32.AND UP0, UPT, UR4, URZ, UPT ;  /* 0x000000ff0400728c */ /* 0x004fc8000bf05070 */
[----:B------:R-:W-:-:S09]  /*75f0*/  UISETP.NE.AND.EX UP0, UPT, UR5, URZ, UPT, UP0 ;  /* 0x000000ff0500728c */ /* 0x000fd2000bf05300 */
[----:B------:R-:W-:Y:S05]  /*7600*/  BRA.U UP0, `(.L_x_121) ;  /* 0x00000001000c7547 */ /* 0x000fea000b800000 */
[----:B------:R-:W-:-:S13]  /*7610*/  FSETP.NEU.AND P0, PT, R35, RZ, PT ;  /* 0x000000ff2300720b */ /* 0x000fda0003f0d000 */
[----:B------:R-:W-:Y:S05]  /*7620*/  @!P0 EXIT ;  /* 0x000000000000894d */ /* 0x000fea0003800000 */
[----:B------:R-:W-:Y:S05]  /*7630*/  BRA `(.L_x_120) ;  /* 0x00000000002c7947 */ /* 0x000fea0003800000 */
.L_x_121:
[----:B------:R-:W-:Y:S01]  /*7640*/  ISETP.NE.AND P0, PT, R81, RZ, PT ;  /* 0x000000ff5100720c */ /* 0x000fe20003f05270 */
[----:B------:R-:W-:-:S12]  /*7650*/  BSSY.RECONVERGENT B0, `(.L_x_120) ;  /* 0x0000009000007945 */ /* 0x000fd80003800200 */
[----:B------:R-:W-:Y:S05]  /*7660*/  @P0 BRA `(.L_x_122) ;  /* 0x0000000000140947 */ /* 0x000fea0003800000 */
[----:B------:R-:W2:Y:S02]  /*7670*/  LDCU.64 UR4, c[0x0][0x888] ;  /* 0x00011100ff0477ac */ /* 0x000ea40008000a00 */
[----:B--2---:R-:W-:-:S04]  /*7680*/  ISETP.NE.U32.AND P0, PT, RZ, UR4, PT ;  /* 0x00000004ff007c0c */ /* 0x004fc8000bf05070 */
[----:B------:R-:W-:-:S13]  /*7690*/  ISETP.NE.AND.EX P0, PT, RZ, UR5, PT, P0 ;  /* 0x00000005ff007c0c */ /* 0x000fda000bf05300 */
[----:B------:R-:W-:Y:S05]  /*76a0*/  @!P0 EXIT ;  /* 0x000000000000894d */ /* 0x000fea0003800000 */
[----:B------:R-:W-:Y:S05]  /*76b0*/  BRA `(.L_x_123) ;  /* 0x0000000000087947 */ /* 0x000fea0003800000 */
.L_x_122:
[----:B------:R-:W-:-:S13]  /*76c0*/  FSETP.NEU.AND P0, PT, R35, RZ, PT ;  /* 0x000000ff2300720b */ /* 0x000fda0003f0d000 */
[----:B------:R-:W-:Y:S05]  /*76d0*/  @!P0 EXIT ;  /* 0x000000000000894d */ /* 0x000fea0003800000 */
.L_x_123:
[----:B------:R-:W-:Y:S05]  /*76e0*/  BSYNC.RECONVERGENT B0 ;  /* 0x0000000000007941 */ /* 0x000fea0003800200 */
.L_x_120:
[----:B------:R-:W-:Y:S01]  /*76f0*/  ULEA UR4, UR49, UR48, 0x3 ;  /* 0x0000003031047291 */ /* 0x000fe2000f8e18ff */
[----:B------:R-:W-:-:S04]  /*7700*/  DEPBAR.LE SB0, 0x0 ;  /* 0x000080000000791a */ /* 0x000fc80000000000 */
[----:B------:R-:W-:-:S04]  /*7710*/  UIADD3 UR4, UPT, UPT, UR4, 0xd8, URZ ;  /* 0x000000d804047890 */ /* 0x000fc8000fffe0ff */
[----:B------:R-:W-:-:S09]  /*7720*/  UPRMT UR4, UR37, 0x654, UR4 ;  /* 0x0000065425047896 */ /* 0x000fd20008000004 */
[----:B------:R-:W-:Y:S01]  /*7730*/  SYNCS.ARRIVE.TRANS64.RED.A1T0 RZ, [UR4], RZ ;  /* 0x000000ffffff79a7 */ /* 0x000fe20008100404 */
[----:B------:R-:W-:Y:S05]  /*7740*/  EXIT ;  /* 0x000000000000794d */ /* 0x000fea0003800000 */
.L_x_20:
[----:B--2---:R2:W1:Y:S02]  /*7750*/  SYNCS.PHASECHK.TRANS64.TRYWAIT P0, [R3+URZ+0x170], R2 ;  /* 0x00017002030075a7 */ /* 0x00446400080011ff */
[----:B-1----:R-:W-:Y:S05]  /*7760*/  @!P0 NANOSLEEP.SYNCS 0x989680 ;  /* 0x009896800000895d */ /* 0x002fea0003900000 */
[----:B------:R-:W1:Y:S02]  /*7770*/  @!P0 SYNCS.PHASECHK.TRANS64 P0, [R3+URZ+0x170], R2 ;  /* 0x00017002030085a7 */ /* 0x000e6400080010ff */
[----:B-1----:R-:W-:Y:S05]  /*7780*/  @!P0 BRA `(.L_x_20) ;  /* 0xfffffffc00f08947 */ /* 0x002fea000383ffff */
[----:B------:R-:W-:Y:S05]  /*7790*/  BRA `(.L_x_124) ;  /* 0xffffff9c00d87947 */ /* 0x000fea000383ffff */
.L_x_23:
[----:B-1----:R-:W-:-:S07]  /*77a0*/  MOV R2, UR33 ;  /* 0x0000002100027c02 */ /* 0x002fce0008000f00 */
.L_x_125:
[----:B-1----:R1:W2:Y:S02]  /*77b0*/  SYNCS.PHASECHK.TRANS64.TRYWAIT P0, [R2+URZ+0x60], R5 ;  /* 0x00006005020075a7 */ /* 0x0022a400080011ff */
[----:B--2---:R-:W-:Y:S05]  /*77c0*/  @!P0 NANOSLEEP.SYNCS 0x989680 ;  /* 0x009896800000895d */ /* 0x004fea0003900000 */
[----:B------:R-:W2:Y:S02]  /*77d0*/  @!P0 SYNCS.PHASECHK.TRANS64 P0, [R2+URZ+0x60], R5 ;  /* 0x00006005020085a7 */ /* 0x000ea400080010ff */
[----:B--2---:R-:W-:Y:S05]  /*77e0*/  @!P0 BRA `(.L_x_125) ;  /* 0xfffffffc00f08947 */ /* 0x004fea000383ffff */
[----:B------:R-:W-:Y:S05]  /*77f0*/  BRA `(.L_x_22) ;  /* 0xffffffa000307947 */ /* 0x000fea000383ffff */
.L_x_29:
[----:B-1----:R-:W-:-:S07]  /*7800*/  MOV R2, UR33 ;  /* 0x0000002100027c02 */ /* 0x002fce0008000f00 */
.L_x_126:
[----:B-1----:R1:W2:Y:S02]  /*7810*/  SYNCS.PHASECHK.TRANS64.TRYWAIT P0, [R2+URZ+0x60], R5 ;  /* 0x00006005020075a7 */ /* 0x0022a400080011ff */
[----:B--2---:R-:W-:Y:S05]  /*7820*/  @!P0 NANOSLEEP.SYNCS 0x989680 ;  /* 0x009896800000895d */ /* 0x004fea0003900000 */
[----:B------:R-:W2:Y:S02]  /*7830*/  @!P0 SYNCS.PHASECHK.TRANS64 P0, [R2+URZ+0x60], R5 ;  /* 0x00006005020085a7 */ /* 0x000ea400080010ff */
[----:B--2---:R-:W-:Y:S05]  /*7840*/  @!P0 BRA `(.L_x_126) ;  /* 0xfffffffc00f08947 */ /* 0x004fea000383ffff */
[----:B------:R-:W-:Y:S05]  /*7850*/  BRA `(.L_x_28) ;  /* 0xffffffa400047947 */ /* 0x000fea000383ffff */
.L_x_33:
[----:B-1----:R1:W2:Y:S02]  /*7860*/  SYNCS.PHASECHK.TRANS64.TRYWAIT P0, [R2+URZ+0x100], R3 ;  /* 0x00010003020075a7 */ /* 0x0022a400080011ff */
[----:B--2---:R-:W-:Y:S05]  /*7870*/  @!P0 NANOSLEEP.SYNCS 0x989680 ;  /* 0x009896800000895d */ /* 0x004fea0003900000 */
[----:B------:R-:W2:Y:S02]  /*7880*/  @!P0 SYNCS.PHASECHK.TRANS64 P0, [R2+URZ+0x100], R3 ;  /* 0x00010003020085a7 */ /* 0x000ea400080010ff */
[----:B--2---:R-:W-:Y:S05]  /*7890*/  @!P0 BRA `(.L_x_33) ;  /* 0xfffffffc00f08947 */ /* 0x004fea000383ffff */
[----:B------:R-:W-:Y:S05]  /*78a0*/  BRA `(.L_x_127) ;  /* 0xffffffa400b07947 */ /* 0x000fea000383ffff */
.L_x_37:
[----:B----4-:R-:W-:-:S07]  /*78b0*/  MOV R0, UR5 ;  /* 0x0000000500007c02 */ /* 0x010fce0008000f00 */
.L_x_128:
[----:B-1----:R1:W2:Y:S02]  /*78c0*/  SYNCS.PHASECHK.TRANS64.TRYWAIT P0, [R0+URZ], R3 ;  /* 0x00000003000075a7 */ /* 0x0022a400080011ff */
[----:B--2---:R-:W-:Y:S05]  /*78d0*/  @!P0 NANOSLEEP.SYNCS 0x989680 ;  /* 0x009896800000895d */ /* 0x004fea0003900000 */
[----:B------:R-:W2:Y:S02]  /*78e0*/  @!P0 SYNCS.PHASECHK.TRANS64 P0, [R0+URZ], R3 ;  /* 0x00000003000085a7 */ /* 0x000ea400080010ff */
[----:B--2---:R-:W-:Y:S05]  /*78f0*/  @!P0 BRA `(.L_x_128) ;  /* 0xfffffffc00f08947 */ /* 0x004fea000383ffff */
[----:B------:R-:W-:Y:S05]  /*7900*/  BRA `(.L_x_129) ;  /* 0xffffffac00207947 */ /* 0x000fea000383ffff */
.L_x_38:
[----:B----4-:R-:W-:-:S07]  /*7910*/  MOV R0, UR5 ;  /* 0x0000000500007c02 */ /* 0x010fce0008000f00 */
.L_x_130:
[----:B-1----:R1:W2:Y:S02]  /*7920*/  SYNCS.PHASECHK.TRANS64.TRYWAIT P0, [R0+URZ], R3 ;  /* 0x00000003000075a7 */ /* 0x0022a400080011ff */
[----:B--2---:R-:W-:Y:S05]  /*7930*/  @!P0 NANOSLEEP.SYNCS 0x989680 ;  /* 0x009896800000895d */ /* 0x004fea0003900000 */
[----:B------:R-:W2:Y:S02]  /*7940*/  @!P0 SYNCS.PHASECHK.TRANS64 P0, [R0+URZ], R3 ;  /* 0x00000003000085a7 */ /* 0x000ea400080010ff */
[----:B--2---:R-:W-:Y:S05]  /*7950*/  @!P0 BRA `(.L_x_130) ;  /* 0xfffffffc00f08947 */ /* 0x004fea000383ffff */
[----:B------:R-:W-:Y:S05]  /*7960*/  BRA `(.L_x_131) ;  /* 0xffffffac002c7947 */ /* 0x000fea000383ffff */
.L_x_39:
[----:B----4-:R-:W-:-:S07]  /*7970*/  MOV R0, UR5 ;  /* 0x0000000500007c02 */ /* 0x010fce0008000f00 */
.L_x_132:
[----:B-1----:R1:W2:Y:S02]  /*7980*/  SYNCS.PHASECHK.TRANS64.TRYWAIT P0, [R0+URZ], R3 ;  /* 0x00000003000075a7 */ /* 0x0022a400080011ff */
[----:B--2---:R-:W-:Y:S05]  /*7990*/  @!P0 NANOSLEEP.SYNCS 0x989680 ;  /* 0x009896800000895d */ /* 0x004fea0003900000 */
[----:B------:R-:W2:Y:S02]  /*79a0*/  @!P0 SYNCS.PHASECHK.TRANS64 P0, [R0+URZ], R3 ;  /* 0x00000003000085a7 */ /* 0x000ea400080010ff */
[----:B--2---:R-:W-:Y:S05]  /*79b0*/  @!P0 BRA `(.L_x_132) ;  /* 0xfffffffc00f08947 */ /* 0x004fea000383ffff */
[----:B------:R-:W-:Y:S05]  /*79c0*/  BRA `(.L_x_133) ;  /* 0xffffffac00387947 */ /* 0x000fea000383ffff */
.L_x_40:
[----:B----4-:R-:W-:-:S07]  /*79d0*/  MOV R0, UR5 ;  /* 0x0000000500007c02 */ /* 0x010fce0008000f00 */
.L_x_134:
[----:B-1----:R1:W2:Y:S02]  /*79e0*/  SYNCS.PHASECHK.TRANS64.TRYWAIT P0, [R0+URZ], R3 ;  /* 0x00000003000075a7 */ /* 0x0022a400080011ff */
[----:B--2---:R-:W-:Y:S05]  /*79f0*/  @!P0 NANOSLEEP.SYNCS 0x989680 ;  /* 0x009896800000895d */ /* 0x004fea0003900000 */
[----:B------:R-:W2:Y:S02]  /*7a00*/  @!P0 SYNCS.PHASECHK.TRANS64 P0, [R0+URZ], R3 ;  /* 0x00000003000085a7 */ /* 0x000ea400080010ff */
[----:B--2---:R-:W-:Y:S05]  /*7a10*/  @!P0 BRA `(.L_x_134) ;  /* 0xfffffffc00f08947 */ /* 0x004fea000383ffff */
[----:B------:R-:W-:Y:S05]  /*7a20*/  BRA `(.L_x_135) ;  /* 0xffffffac00447947 */ /* 0x000fea000383ffff */
.L_x_41:
[----:B----4-:R-:W-:-:S07]  /*7a30*/  MOV R0, UR5 ;  /* 0x0000000500007c02 */ /* 0x010fce0008000f00 */
.L_x_136:
[----:B-1----:R1:W2:Y:S02]  /*7a40*/  SYNCS.PHASECHK.TRANS64.TRYWAIT P0, [R0+URZ], R3 ;  /* 0x00000003000075a7 */ /* 0x0022a400080011ff */
[----:B--2---:R-:W-:Y:S05]  /*7a50*/  @!P0 NANOSLEEP.SYNCS 0x989680 ;  /* 0x009896800000895d */ /* 0x004fea0003900000 */
[----:B------:R-:W2:Y:S02]  /*7a60*/  @!P0 SYNCS.PHASECHK.TRANS64 P0, [R0+URZ], R3 ;  /* 0x00000003000085a7 */ /* 0x000ea400080010ff */
[----:B--2---:R-:W-:Y:S05]  /*7a70*/  @!P0 BRA `(.L_x_136) ;  /* 0xfffffffc00f08947 */ /* 0x004fea000383ffff */
[----:B------:R-:W-:Y:S05]  /*7a80*/  BRA `(.L_x_137) ;  /* 0xffffffac00507947 */ /* 0x000fea000383ffff */
.L_x_42:
[----:B----4-:R-:W-:-:S07]  /*7a90*/  MOV R0, UR5 ;  /* 0x0000000500007c02 */ /* 0x010fce0008000f00 */
.L_x_138:
[----:B-1----:R1:W2:Y:S02]  /*7aa0*/  SYNCS.PHASECHK.TRANS64.TRYWAIT P0, [R0+URZ], R3 ;  /* 0x00000003000075a7 */ /* 0x0022a400080011ff */
[----:B--2---:R-:W-:Y:S05]  /*7ab0*/  @!P0 NANOSLEEP.SYNCS 0x989680 ;  /* 0x009896800000895d */ /* 0x004fea0003900000 */
[----:B------:R-:W2:Y:S02]  /*7ac0*/  @!P0 SYNCS.PHASECHK.TRANS64 P0, [R0+URZ], R3 ;  /* 0x00000003000085a7 */ /* 0x000ea400080010ff */
[----:B--2---:R-:W-:Y:S05]  /*7ad0*/  @!P0 BRA `(.L_x_138) ;  /* 0xfffffffc00f08947 */ /* 0x004fea000383ffff */
[----:B------:R-:W-:Y:S05]  /*7ae0*/  BRA `(.L_x_139) ;  /* 0xffffffac005c7947 */ /* 0x000fea000383ffff */
.L_x_43:
[----:B----4-:R-:W-:-:S07]  /*7af0*/  MOV R0, UR5 ;  /* 0x0000000500007c02 */ /* 0x010fce0008000f00 */
.L_x_140:
[----:B-1----:R1:W2:Y:S02]  /*7b00*/  SYNCS.PHASECHK.TRANS64.TRYWAIT P0, [R0+URZ], R3 ;  /* 0x00000003000075a7 */ /* 0x0022a400080011ff */
[----:B--2---:R-:W-:Y:S05]  /*7b10*/  @!P0 NANOSLEEP.SYNCS 0x989680 ;  /* 0x009896800000895d */ /* 0x004fea0003900000 */
[----:B------:R-:W2:Y:S02]  /*7b20*/  @!P0 SYNCS.PHASECHK.TRANS64 P0, [R0+URZ], R3 ;  /* 0x00000003000085a7 */ /* 0x000ea400080010ff */
[----:B--2---:R-:W-:Y:S05]  /*7b30*/  @!P0 BRA `(.L_x_140) ;  /* 0xfffffffc00f08947 */ /* 0x004fea000383ffff */
[----:B------:R-:W-:Y:S05]  /*7b40*/  BRA `(.L_x_141) ;  /* 0xffffffac00687947 */ /* 0x000fea000383ffff */
.L_x_44:
[----:B----4-:R-:W-:-:S07]  /*7b50*/  MOV R0, UR5 ;  /* 0x0000000500007c02 */ /* 0x010fce0008000f00 */
.L_x_142:
[----:B-1----:R1:W2:Y:S02]  /*7b60*/  SYNCS.PHASECHK.TRANS64.TRYWAIT P0, [R0+URZ], R3 ;  /* 0x00000003000075a7 */ /* 0x0022a400080011ff */
[----:B--2---:R-:W-:Y:S05]  /*7b70*/  @!P0 NANOSLEEP.SYNCS 0x989680 ;  /* 0x009896800000895d */ /* 0x004fea0003900000 */
[----:B------:R-:W2:Y:S02]  /*7b80*/  @!P0 SYNCS.PHASECHK.TRANS64 P0, [R0+URZ], R3 ;  /* 0x00000003000085a7 */ /* 0x000ea400080010ff */
[----:B--2---:R-:W-:Y:S05]  /*7b90*/  @!P0 BRA `(.L_x_142) ;  /* 0xfffffffc00f08947 */ /* 0x004fea000383ffff */
[----:B------:R-:W-:Y:S05]  /*7ba0*/  BRA `(.L_x_143) ;  /* 0xffffffac00747947 */ /* 0x000fea000383ffff */
.L_x_45:
[----:B----4-:R-:W-:-:S07]  /*7bb0*/  MOV R0, UR5 ;  /* 0x0000000500007c02 */ /* 0x010fce0008000f00 */
.L_x_144:
[----:B-1----:R1:W2:Y:S02]  /*7bc0*/  SYNCS.PHASECHK.TRANS64.TRYWAIT P0, [R0+URZ], R3 ;  /* 0x00000003000075a7 */ /* 0x0022a400080011ff */
[----:B--2---:R-:W-:Y:S05]  /*7bd0*/  @!P0 NANOSLEEP.SYNCS 0x989680 ;  /* 0x009896800000895d */ /* 0x004fea0003900000 */
[----:B------:R-:W2:Y:S02]  /*7be0*/  @!P0 SYNCS.PHASECHK.TRANS64 P0, [R0+URZ], R3 ;  /* 0x00000003000085a7 */ /* 0x000ea400080010ff */
[----:B--2---:R-:W-:Y:S05]  /*7bf0*/  @!P0 BRA `(.L_x_144) ;  /* 0xfffffffc00f08947 */ /* 0x004fea000383ffff */
[----:B------:R-:W-:Y:S05]  /*7c00*/  BRA `(.L_x_145) ;  /* 0xffffffac00807947 */ /* 0x000fea000383ffff */
.L_x_46:
[----:B----4-:R-:W-:-:S07]  /*7c10*/  MOV R0, UR5 ;  /* 0x0000000500007c02 */ /* 0x010fce0008000f00 */
.L_x_146:
[----:B-1----:R1:W2:Y:S02]  /*7c20*/  SYNCS.PHASECHK.TRANS64.TRYWAIT P0, [R0+URZ], R3 ;  /* 0x00000003000075a7 */ /* 0x0022a400080011ff */
[----:B--2---:R-:W-:Y:S05]  /*7c30*/  @!P0 NANOSLEEP.SYNCS 0x989680 ;  /* 0x009896800000895d */ /* 0x004fea0003900000 */
[----:B------:R-:W2:Y:S02]  /*7c40*/  @!P0 SYNCS.PHASECHK.TRANS64 P0, [R0+URZ], R3 ;  /* 0x00000003000085a7 */ /* 0x000ea400080010ff */
[----:B--2---:R-:W-:Y:S05]  /*7c50*/  @!P0 BRA `(.L_x_146) ;  /* 0xfffffffc00f08947 */ /* 0x004fea000383ffff */
[----:B------:R-:W-:Y:S05]  /*7c60*/  BRA `(.L_x_147) ;  /* 0xffffffac008c7947 */ /* 0x000fea000383ffff */
.L_x_47:
[----:B----4-:R-:W-:-:S07]  /*7c70*/  MOV R0, UR5 ;  /* 0x0000000500007c02 */ /* 0x010fce0008000f00 */
.L_x_148:
[----:B-1----:R1:W2:Y:S02]  /*7c80*/  SYNCS.PHASECHK.TRANS64.TRYWAIT P0, [R0+URZ], R3 ;  /* 0x00000003000075a7 */ /* 0x0022a400080011ff */
[----:B--2---:R-:W-:Y:S05]  /*7c90*/  @!P0 NANOSLEEP.SYNCS 0x989680 ;  /* 0x009896800000895d */ /* 0x004fea0003900000 */
[----:B------:R-:W2:Y:S02]  /*7ca0*/  @!P0 SYNCS.PHASECHK.TRANS64 P0, [R0+URZ], R3 ;  /* 0x00000003000085a7 */ /* 0x000ea400080010ff */
[----:B--2---:R-:W-:Y:S05]  /*7cb0*/  @!P0 BRA `(.L_x_148) ;  /* 0xfffffffc00f08947 */ /* 0x004fea000383ffff */
[----:B------:R-:W-:Y:S05]  /*7cc0*/  BRA `(.L_x_149) ;  /* 0xffffffac00987947 */ /* 0x000fea000383ffff */
.L_x_50:
[----:B-1----:R1:W2:Y:S02]  /*7cd0*/  SYNCS.PHASECHK.TRANS64.TRYWAIT P0, [R0+URZ+0x160], R5 ;  /* 0x00016005000075a7 */ /* 0x0022a400080011ff */
[----:B--2---:R-:W-:Y:S05]  /*7ce0*/  @!P0 NANOSLEEP.SYNCS 0x989680 ;  /* 0x009896800000895d */ /* 0x004fea0003900000 */
[----:B------:R-:W2:Y:S02]  /*7cf0*/  @!P0 SYNCS.PHASECHK.TRANS64 P0, [R0+URZ+0x160], R5 ;  /* 0x00016005000085a7 */ /* 0x000ea400080010ff */
[----:B--2---:R-:W-:Y:S05]  /*7d00*/  @!P0 BRA `(.L_x_50) ;  /* 0xfffffffc00f08947 */ /* 0x004fea000383ffff */
[----:B------:R-:W-:Y:S05]  /*7d10*/  BRA `(.L_x_150) ;  /* 0xffffffac00f47947 */ /* 0x000fea000383ffff */
.L_x_51:
[----:B------:R-:W-:-:S07]  /*7d20*/  MOV R0, UR5 ;  /* 0x0000000500007c02 */ /* 0x000fce0008000f00 */
.L_x_151:
[----:B-1----:R1:W2:Y:S02]  /*7d30*/  SYNCS.PHASECHK.TRANS64.TRYWAIT P0, [R0+URZ+0x110], R5 ;  /* 0x00011005000075a7 */ /* 0x0022a400080011ff */
[----:B--2---:R-:W-:Y:S05]  /*7d40*/  @!P0 NANOSLEEP.SYNCS 0x989680 ;  /* 0x009896800000895d */ /* 0x004fea0003900000 */
[----:B------:R-:W2:Y:S02]  /*7d50*/  @!P0 SYNCS.PHASECHK.TRANS64 P0, [R0+URZ+0x110], R5 ;  /* 0x00011005000085a7 */ /* 0x000ea400080010ff */
[----:B--2---:R-:W-:Y:S05]  /*7d60*/  @!P0 BRA `(.L_x_151) ;  /* 0xfffffffc00f08947 */ /* 0x004fea000383ffff */
[----:B------:R-:W-:Y:S05]  /*7d70*/  BRA `(.L_x_152) ;  /* 0xffffffb000047947 */ /* 0x000fea000383ffff */
.L_x_52:
[----:B-1----:R1:W2:Y:S02]  /*7d80*/  SYNCS.PHASECHK.TRANS64.TRYWAIT P1, [R0+URZ+0x100], R5 ;  /* 0x00010005000075a7 */ /* 0x0022a400080211ff */
[----:B--2---:R-:W-:Y:S05]  /*7d90*/  @!P1 NANOSLEEP.SYNCS 0x989680 ;  /* 0x009896800000995d */ /* 0x004fea0003900000 */
[----:B------:R-:W2:Y:S02]  /*7da0*/  @!P1 SYNCS.PHASECHK.TRANS64 P1, [R0+URZ+0x100], R5 ;  /* 0x00010005000095a7 */ /* 0x000ea400080210ff */
[----:B--2---:R-:W-:Y:S05]  /*7db0*/  @!P1 BRA `(.L_x_52) ;  /* 0xfffffffc00f09947 */ /* 0x004fea000383ffff */
[----:B------:R-:W-:Y:S05]  /*7dc0*/  BRA `(.L_x_153) ;  /* 0xffffffb000347947 */ /* 0x000fea000383ffff */
.L_x_55:
[----:B------:R-:W-:-:S07]  /*7dd0*/  MOV R0, UR5 ;  /* 0x0000000500007c02 */ /* 0x000fce0008000f00 */
.L_x_154:
[----:B-1----:R1:W2:Y:S02]  /*7de0*/  SYNCS.PHASECHK.TRANS64.TRYWAIT P0, [R0+URZ+0x110], R3 ;  /* 0x00011003000075a7 */ /* 0x0022a400080011ff */
[----:B--2---:R-:W-:Y:S05]  /*7df0*/  @!P0 NANOSLEEP.SYNCS 0x989680 ;  /* 0x009896800000895d */ /* 0x004fea0003900000 */
[----:B------:R-:W2:Y:S02]  /*7e00*/  @!P0 SYNCS.PHASECHK.TRANS64 P0, [R0+URZ+0x110], R3 ;  /* 0x00011003000085a7 */ /* 0x000ea400080010ff */
[----:B--2---:R-:W-:Y:S05]  /*7e10*/  @!P0 BRA `(.L_x_154) ;  /* 0xfffffffc00f08947 */ /* 0x004fea000383ffff */
[----:B------:R-:W-:Y:S05]  /*7e20*/  BRA `(.L_x_54) ;  /* 0xffffffb000887947 */ /* 0x000fea000383ffff */
.L_x_62:
[----:B-1----:R1:W2:Y:S02]  /*7e30*/  SYNCS.PHASECHK.TRANS64.TRYWAIT P1, [R0+URZ+0x100], R5 ;  /* 0x00010005000075a7 */ /* 0x0022a400080211ff */
[----:B--2---:R-:W-:Y:S05]  /*7e40*/  @!P1 NANOSLEEP.SYNCS 0x989680 ;  /* 0x009896800000995d */ /* 0x004fea0003900000 */
[----:B------:R-:W2:Y:S02]  /*7e50*/  @!P1 SYNCS.PHASECHK.TRANS64 P1, [R0+URZ+0x100], R5 ;  /* 0x00010005000095a7 */ /* 0x000ea400080210ff */
[----:B--2---:R-:W-:Y:S05]  /*7e60*/  @!P1 BRA `(.L_x_62) ;  /* 0xfffffffc00f09947 */ /* 0x004fea000383ffff */
[----:B------:R-:W-:Y:S05]  /*7e70*/  BRA `(.L_x_155) ;  /* 0xffffffb400f87947 */ /* 0x000fea000383ffff */
.L_x_63:
[----:B------:R-:W-:-:S07]  /*7e80*/  MOV R3, UR7 ;  /* 0x0000000700037c02 */ /* 0x000fce0008000f00 */
.L_x_156:
[----:B-1----:R1:W2:Y:S02]  /*7e90*/  SYNCS.PHASECHK.TRANS64.TRYWAIT P0, [R3+URZ+0x140], R0 ;  /* 0x00014000030075a7 */ /* 0x0022a400080011ff */
[----:B--2---:R-:W-:Y:S05]  /*7ea0*/  @!P0 NANOSLEEP.SYNCS 0x989680 ;  /* 0x009896800000895d */ /* 0x004fea0003900000 */
[----:B------:R-:W2:Y:S02]  /*7eb0*/  @!P0 SYNCS.PHASECHK.TRANS64 P0, [R3+URZ+0x140], R0 ;  /* 0x00014000030085a7 */ /* 0x000ea400080010ff */
[----:B--2---:R-:W-:Y:S05]  /*7ec0*/  @!P0 BRA `(.L_x_156) ;  /* 0xfffffffc00f08947 */ /* 0x004fea000383ffff */
[----:B------:R-:W-:Y:S05]  /*7ed0*/  BRA `(.L_x_157) ;  /* 0xffffffb800487947 */ /* 0x000fea000383ffff */
.L_x_66:
[----:B------:R-:W-:Y:S07]  /*7ee0*/  MOV R0, UR6 ;  /* 0x0000000600007c02 */ /* 0x000fee0008000f00 */
.L_x_158:
[----:B-1----:R1:W2:Y:S02]  /*7ef0*/  SYNCS.PHASECHK.TRANS64.TRYWAIT P0, [R0+URZ], R3 ;  /* 0x00000003000075a7 */ /* 0x0022a400080011ff */
[----:B--2---:R-:W-:Y:S05]  /*7f00*/  @!P0 NANOSLEEP.SYNCS 0x989680 ;  /* 0x009896800000895d */ /* 0x004fea0003900000 */
[----:B------:R-:W2:Y:S02]  /*7f10*/  @!P0 SYNCS.PHASECHK.TRANS64 P0, [R0+URZ], R3 ;  /* 0x00000003000085a7 */ /* 0x000ea400080010ff */
[----:B--2---:R-:W-:Y:S05]  /*7f20*/  @!P0 BRA `(.L_x_158) ;  /* 0xfffffffc00f08947 */ /* 0x004fea000383ffff */
[----:B------:R-:W-:Y:S05]  /*7f30*/  BRA `(.L_x_65) ;  /* 0xffffffb800647947 */ /* 0x000fea000383ffff */
.L_x_69:
[----:B------:R-:W-:-:S07]  /*7f40*/  MOV R0, UR6 ;  /* 0x0000000600007c02 */ /* 0x000fce0008000f00 */
.L_x_159:
[----:B--2---:R2:W4:Y:S02]  /*7f50*/  SYNCS.PHASECHK.TRANS64.TRYWAIT P0, [R0+URZ], R3 ;  /* 0x00000003000075a7 */ /* 0x00452400080011ff */
[----:B----4-:R-:W-:Y:S05]  /*7f60*/  @!P0 NANOSLEEP.SYNCS 0x989680 ;  /* 0x009896800000895d */ /* 0x010fea0003900000 */
[----:B------:R-:W4:Y:S02]  /*7f70*/  @!P0 SYNCS.PHASECHK.TRANS64 P0, [R0+URZ], R3 ;  /* 0x00000003000085a7 */ /* 0x000f2400080010ff */
[----:B----4-:R-:W-:Y:S05]  /*7f80*/  @!P0 BRA `(.L_x_159) ;  /* 0xfffffffc00f08947 */ /* 0x010fea000383ffff */
[----:B------:R-:W-:Y:S05]  /*7f90*/  BRA `(.L_x_160) ;  /* 0xffffffbc00407947 */ /* 0x000fea000383ffff */
.L_x_70:
[----:B------:R-:W-:-:S07]  /*7fa0*/  MOV R0, UR6 ;  /* 0x0000000600007c02 */ /* 0x000fce0008000f00 */
.L_x_161:
[----:B-1----:R1:W2:Y:S02]  /*7fb0*/  SYNCS.PHASECHK.TRANS64.TRYWAIT P0, [R0+URZ], R3 ;  /* 0x00000003000075a7 */ /* 0x0022a400080011ff */
[----:B--2---:R-:W-:Y:S05]  /*7fc0*/  @!P0 NANOSLEEP.SYNCS 0x989680 ;  /* 0x009896800000895d */ /* 0x004fea0003900000 */
[----:B------:R-:W2:Y:S02]  /*7fd0*/  @!P0 SYNCS.PHASECHK.TRANS64 P0, [R0+URZ], R3 ;  /* 0x00000003000085a7 */ /* 0x000ea400080010ff */
[----:B--2---:R-:W-:Y:S05]  /*7fe0*/  @!P0 BRA `(.L_x_161) ;  /* 0xfffffffc00f08947 */ /* 0x004fea000383ffff */
[----:B------:R-:W-:Y:S05]  /*7ff0*/  BRA `(.L_x_162) ;  /* 0xffffffbc004c7947 */ /* 0x000fea000383ffff */
.L_x_71:
[----:B------:R-:W-:-:S07]  /*8000*/  MOV R0, UR6 ;  /* 0x0000000600007c02 */ /* 0x000fce0008000f00 */
.L_x_163:
[----:B-1----:R1:W2:Y:S02]  /*8010*/  SYNCS.PHASECHK.TRANS64.TRYWAIT P0, [R0+URZ], R3 ;  /* 0x00000003000075a7 */ /* 0x0022a400080011ff */
[----:B--2---:R-:W-:Y:S05]  /*8020*/  @!P0 NANOSLEEP.SYNCS 0x989680 ;  /* 0x009896800000895d */ /* 0x004fea0003900000 */
[----:B------:R-:W2:Y:S02]  /*8030*/  @!P0 SYNCS.PHASECHK.TRANS64 P0, [R0+URZ], R3 ;  /* 0x00000003000085a7 */ /* 0x000ea400080010ff */
[----:B--2---:R-:W-:Y:S05]  /*8040*/  @!P0 BRA `(.L_x_163) ;  /* 0xfffffffc00f08947 */ /* 0x004fea000383ffff */
[----:B------:R-:W-:Y:S05]  /*8050*/  BRA `(.L_x_164) ;  /* 0xffffffbc00587947 */ /* 0x000fea000383ffff */
.L_x_72:
[----:B------:R-:W-:-:S07]  /*8060*/  MOV R0, UR7 ;  /* 0x0000000700007c02 */ /* 0x000fce0008000f00 */
.L_x_165:
[----:B-1----:R1:W2:Y:S02]  /*8070*/  SYNCS.PHASECHK.TRANS64.TRYWAIT P0, [R0+URZ], R3 ;  /* 0x00000003000075a7 */ /* 0x0022a400080011ff */
[----:B--2---:R-:W-:Y:S05]  /*8080*/  @!P0 NANOSLEEP.SYNCS 0x989680 ;  /* 0x009896800000895d */ /* 0x004fea0003900000 */
[----:B------:R-:W2:Y:S02]  /*8090*/  @!P0 SYNCS.PHASECHK.TRANS64 P0, [R0+URZ], R3 ;  /* 0x00000003000085a7 */ /* 0x000ea400080010ff */
[----:B--2---:R-:W-:Y:S05]  /*80a0*/  @!P0 BRA `(.L_x_165) ;  /* 0xfffffffc00f08947 */ /* 0x004fea000383ffff */
[----:B------:R-:W-:Y:S05]  /*80b0*/  BRA `(.L_x_166) ;  /* 0xffffffbc00647947 */ /* 0x000fea000383ffff */
.L_x_77:
[----:B--2---:R2:W3:Y:S02]  /*80c0*/  SYNCS.PHASECHK.TRANS64.TRYWAIT P0, [R0+URZ+0x100], R3 ;  /* 0x00010003000075a7 */ /* 0x0044e400080011ff */
[----:B---3--:R-:W-:Y:S05]  /*80d0*/  @!P0 NANOSLEEP.SYNCS 0x989680 ;  /* 0x009896800000895d */ /* 0x008fea0003900000 */
[----:B------:R-:W3:Y:S02]  /*80e0*/  @!P0 SYNCS.PHASECHK.TRANS64 P0, [R0+URZ+0x100], R3 ;  /* 0x00010003000085a7 */ /* 0x000ee400080010ff */
[----:B---3--:R-:W-:Y:S05]  /*80f0*/  @!P0 BRA `(.L_x_77) ;  /* 0xfffffffc00f08947 */ /* 0x008fea000383ffff */
[----:B------:R-:W-:Y:S05]  /*8100*/  BRA `(.L_x_167) ;  /* 0xffffffc000607947 */ /* 0x000fea000383ffff */
.L_x_80:
[----:B------:R-:W-:Y:S07]  /*8110*/  MOV R0, UR7 ;  /* 0x0000000700007c02 */ /* 0x000fee0008000f00 */
.L_x_168:
[----:B--2---:R2:W3:Y:S02]  /*8120*/  SYNCS.PHASECHK.TRANS64.TRYWAIT P0, [R0+URZ+0xf8], R3 ;  /* 0x0000f803000075a7 */ /* 0x0044e400080011ff */
[----:B---3--:R-:W-:Y:S05]  /*8130*/  @!P0 NANOSLEEP.SYNCS 0x989680 ;  /* 0x009896800000895d */ /* 0x008fea0003900000 */
[----:B------:R-:W3:Y:S02]  /*8140*/  @!P0 SYNCS.PHASECHK.TRANS64 P0, [R0+URZ+0xf8], R3 ;  /* 0x0000f803000085a7 */ /* 0x000ee400080010ff */
[----:B---3--:R-:W-:Y:S05]  /*8150*/  @!P0 BRA `(.L_x_168) ;  /* 0xfffffffc00f08947 */ /* 0x008fea000383ffff */
[----:B------:R-:W-:Y:S05]  /*8160*/  BRA `(.L_x_79) ;  /* 0xffffffc400407947 */ /* 0x000fea000383ffff */
.L_x_83:
[----:B------:R-:W-:Y:S07]  /*8170*/  MOV R0, UR15 ;  /* 0x0000000f00007c02 */ /* 0x000fee0008000f00 */
.L_x_169:
[----:B-1----:R1:W2:Y:S02]  /*8180*/  SYNCS.PHASECHK.TRANS64.TRYWAIT P0, [R0+URZ+0xd8], R3 ;  /* 0x0000d803000075a7 */ /* 0x0022a400080011ff */
[----:B--2---:R-:W-:Y:S05]  /*8190*/  @!P0 NANOSLEEP.SYNCS 0x989680 ;  /* 0x009896800000895d */ /* 0x004fea0003900000 */
[----:B------:R-:W2:Y:S02]  /*81a0*/  @!P0 SYNCS.PHASECHK.TRANS64 P0, [R0+URZ+0xd8], R3 ;  /* 0x0000d803000085a7 */ /* 0x000ea400080010ff */
[----:B--2---:R-:W-:Y:S05]  /*81b0*/  @!P0 BRA `(.L_x_169) ;  /* 0xfffffffc00f08947 */ /* 0x004fea000383ffff */
[----:B------:R-:W-:Y:S05]  /*81c0*/  BRA `(.L_x_170) ;  /* 0xffffffc400b87947 */ /* 0x000fea000383ffff */
.L_x_84:
[----:B------:R-:W-:Y:S07]  /*81d0*/  MOV R3, UR13 ;  /* 0x0000000d00037c02 */ /* 0x000fee0008000f00 */
.L_x_171:
[----:B-1----:R1:W2:Y:S02]  /*81e0*/  SYNCS.PHASECHK.TRANS64.TRYWAIT P0, [R3+URZ+0xd8], R12 ;  /* 0x0000d80c030075a7 */ /* 0x0022a400080011ff */
[----:B--2---:R-:W-:Y:S05]  /*81f0*/  @!P0 NANOSLEEP.SYNCS 0x989680 ;  /* 0x009896800000895d */ /* 0x004fea0003900000 */
[----:B------:R-:W2:Y:S02]  /*8200*/  @!P0 SYNCS.PHASECHK.TRANS64 P0, [R3+URZ+0xd8], R12 ;  /* 0x0000d80c030085a7 */ /* 0x000ea400080010ff */
[----:B--2---:R-:W-:Y:S05]  /*8210*/  @!P0 BRA `(.L_x_171) ;  /* 0xfffffffc00f08947 */ /* 0x004fea000383ffff */
[----:B------:R-:W-:Y:S05]  /*8220*/  BRA `(.L_x_172) ;  /* 0xffffffc800587947 */ /* 0x000fea000383ffff */
.L_x_86:
[----:B------:R-:W-:-:S07]  /*8230*/  MOV R0, UR4 ;  /* 0x0000000400007c02 */ /* 0x000fce0008000f00 */
.L_x_173:
[----:B-1----:R1:W3:Y:S02]  /*8240*/  SYNCS.PHASECHK.TRANS64.TRYWAIT P0, [R0+URZ], R3 ;  /* 0x00000003000075a7 */ /* 0x0022e400080011ff */
[----:B---3--:R-:W-:Y:S05]  /*8250*/  @!P0 NANOSLEEP.SYNCS 0x989680 ;  /* 0x009896800000895d */ /* 0x008fea0003900000 */
[----:B------:R-:W3:Y:S02]  /*8260*/  @!P0 SYNCS.PHASECHK.TRANS64 P0, [R0+URZ], R3 ;  /* 0x00000003000085a7 */ /* 0x000ee400080010ff */
[----:B---3--:R-:W-:Y:S05]  /*8270*/  @!P0 BRA `(.L_x_173) ;  /* 0xfffffffc00f08947 */ /* 0x008fea000383ffff */
[----:B------:R-:W-:Y:S05]  /*8280*/  BRA `(.L_x_174) ;  /* 0xffffffc800e47947 */ /* 0x000fea000383ffff */
.L_x_87:
[----:B------:R-:W-:-:S07]  /*8290*/  MOV R0, UR4 ;  /* 0x0000000400007c02 */ /* 0x000fce0008000f00 */
.L_x_175:
[----:B-1----:R1:W3:Y:S02]  /*82a0*/  SYNCS.PHASECHK.TRANS64.TRYWAIT P0, [R0+URZ], R3 ;  /* 0x00000003000075a7 */ /* 0x0022e400080011ff */
[----:B---3--:R-:W-:Y:S05]  /*82b0*/  @!P0 NANOSLEEP.SYNCS 0x989680 ;  /* 0x009896800000895d */ /* 0x008fea0003900000 */
[----:B------:R-:W3:Y:S02]  /*82c0*/  @!P0 SYNCS.PHASECHK.TRANS64 P0, [R0+URZ], R3 ;  /* 0x00000003000085a7 */ /* 0x000ee400080010ff */
[----:B---3--:R-:W-:Y:S05]  /*82d0*/  @!P0 BRA `(.L_x_175) ;  /* 0xfffffffc00f08947 */ /* 0x008fea000383ffff */
[----:B------:R-:W-:Y:S05]  /*82e0*/  BRA `(.L_x_176) ;  /* 0xffffffc800f07947 */ /* 0x000fea000383ffff */
.L_x_89:
[----:B--2---:R2:W4:Y:S02]  /*82f0*/  SYNCS.PHASECHK.TRANS64.TRYWAIT P0, [R0+URZ+0x100], R3 ;  /* 0x00010003000075a7 */ /* 0x00452400080011ff */
[----:B----4-:R-:W-:Y:S05]  /*8300*/  @!P0 NANOSLEEP.SYNCS 0x989680 ;  /* 0x009896800000895d */ /* 0x010fea0003900000 */
[----:B------:R-:W4:Y:S02]  /*8310*/  @!P0 SYNCS.PHASECHK.TRANS64 P0, [R0+URZ+0x100], R3 ;  /* 0x00010003000085a7 */ /* 0x000f2400080010ff */
[----:B----4-:R-:W-:Y:S05]  /*8320*/  @!P0 BRA `(.L_x_89) ;  /* 0xfffffffc00f08947 */ /* 0x010fea000383ffff */
[----:B------:R-:W-:Y:S05]  /*8330*/  BRA `(.L_x_177) ;  /* 0xffffffcc00e47947 */ /* 0x000fea000383ffff */
.L_x_99:
[----:B-1----:R1:W3:Y:S02]  /*8340*/  SYNCS.PHASECHK.TRANS64.TRYWAIT P1, [R0+URZ+0xc0], R5 ;  /* 0x0000c005000075a7 */ /* 0x0022e400080211ff */
[----:B---3--:R-:W-:Y:S05]  /*8350*/  @!P1 NANOSLEEP.SYNCS 0x989680 ;  /* 0x009896800000995d */ /* 0x008fea0003900000 */
[----:B------:R-:W3:Y:S02]  /*8360*/  @!P1 SYNCS.PHASECHK.TRANS64 P1, [R0+URZ+0xc0], R5 ;  /* 0x0000c005000095a7 */ /* 0x000ee400080210ff */
[----:B---3--:R-:W-:Y:S05]  /*8370*/  @!P1 BRA `(.L_x_99) ;  /* 0xfffffffc00f09947 */ /* 0x008fea000383ffff */
[----:B------:R-:W-:Y:S05]  /*8380*/  BRA `(.L_x_98) ;  /* 0xffffffd800f47947 */ /* 0x000fea000383ffff */
.L_x_101:
[----:B---3--:R3:W4:Y:S02]  /*8390*/  SYNCS.PHASECHK.TRANS64.TRYWAIT P0, [R84+URZ+0x120], R7 ;  /* 0x00012007540075a7 */ /* 0x00872400080011ff */
[----:B----4-:R-:W-:Y:S05]  /*83a0*/  @!P0 NANOSLEEP.SYNCS 0x989680 ;  /* 0x009896800000895d */ /* 0x010fea0003900000 */
[----:B------:R-:W4:Y:S02]  /*83b0*/  @!P0 SYNCS.PHASECHK.TRANS64 P0, [R84+URZ+0x120], R7 ;  /* 0x00012007540085a7 */ /* 0x000f2400080010ff */
[----:B----4-:R-:W-:Y:S05]  /*83c0*/  @!P0 BRA `(.L_x_101) ;  /* 0xfffffffc00f08947 */ /* 0x010fea000383ffff */
[----:B------:R-:W-:Y:S05]  /*83d0*/  BRA `(.L_x_100) ;  /* 0xffffffdc006c7947 */ /* 0x000fea000383ffff */
.L_x_112:
[----:B-1----:R1:W2:Y:S02]  /*83e0*/  SYNCS.PHASECHK.TRANS64.TRYWAIT P0, [R2+URZ+0xc0], R5 ;  /* 0x0000c005020075a7 */ /* 0x0022a400080011ff */
[----:B--2---:R-:W-:Y:S05]  /*83f0*/  @!P0 NANOSLEEP.SYNCS 0x989680 ;  /* 0x009896800000895d */ /* 0x004fea0003900000 */
[----:B------:R-:W2:Y:S02]  /*8400*/  @!P0 SYNCS.PHASECHK.TRANS64 P0, [R2+URZ+0xc0], R5 ;  /* 0x0000c005020085a7 */ /* 0x000ea400080010ff */
[----:B--2---:R-:W-:Y:S05]  /*8410*/  @!P0 BRA `(.L_x_112) ;  /* 0xfffffffc00f08947 */ /* 0x004fea000383ffff */
[----:B------:R-:W-:Y:S05]  /*8420*/  BRA `(.L_x_111) ;  /* 0xffffffe400b47947 */ /* 0x000fea000383ffff */
        .weak           $__internal_0_$__cuda_sm10x_tcgen05_guardrail_trap_col_being_dealloced_not_returned_by_alloc
        .type           $__internal_0_$__cuda_sm10x_tcgen05_guardrail_trap_col_being_dealloced_not_returned_by_alloc,@function
        .size           $__internal_0_$__cuda_sm10x_tcgen05_guardrail_trap_col_being_dealloced_not_returned_by_alloc,($__internal_1_$__cuda_sm10x_tcgen05_guardrail_trap_phase_invalid_during_alloc - $__internal_0_$__cuda_sm10x_tcgen05_guardrail_trap_col_being_dealloced_not_returned_by_alloc)
$__internal_0_$__cuda_sm10x_tcgen05_guardrail_trap_col_being_dealloced_not_returned_by_alloc:
[----:B------:R-:W-:Y:S05]  /*8430*/  BPT.TRAP 0x1 ;  /* 0x000000040000795c */ /* 0x000fea0000300000 */
[----:B------:R-:W-:-:S04]  /*8440*/  HFMA2 R3, -RZ, RZ, 0, 0 ;  /* 0x00000000ff037431 */ /* 0x000fc800000001ff */
[----:B------:R-:W-:Y:S05]  /*8450*/  RET.REL.NODEC R2 `(_ZN7cutlass13device_kernelINS_4gemm6kernel13GemmUniversalIN4cute5tupleIJiiiiEEENS1_10collective13CollectiveMmaINS1_35MainloopSm100TmaUmmaWarpSpecializedILi12ELi2ELi4ENS5_IJNS4_1CILi1EEESB_SB_EEEEENS5_IJNSA_ILi64EEESE_NSA_ILi32EEEEEENS_10tfloat32_tENS5_IJSB_llEEESH_SI_NS4_8TiledMMAINS4_8MMA_AtomIJNS4_17SM100_MMA_TF32_SSISH_SH_fLi64ELi64ELNS4_4UMMA5MajorE1ELSN_1ELNSM_7ScaleInE0ELSO_0EEEEEENS4_6LayoutISC_NS5_IJNSA_ILi0EEESS_SS_EEEEENS5_IJNS4_10UnderscoreESV_SV_EEEEENS4_13SM90_TMA_LOADENS4_14ComposedLayoutINS4_7SwizzleILi2ELi5ELi2EEENS4_18smem_ptr_flag_bitsILi32EEENSR_INS5_IJSF_NSA_ILi4EEEEEENS5_IJSB_SF_EEEEEEEvNS4_8identityESY_S18_vS19_EENS_8epilogue10collective18CollectiveEpilogueINS1B_23Sm100TmaWarpSpecializedILi3ELi2ELi16ELb1ELb0EEEJSG_NS5_IJNSR_ISE_SB_EENSR_ISF_SB_EEEEESH_NS5_IJlSB_lEEESH_S1J_NS1B_6fusion15FusionCallbacksIS1F_NS1K_17LinearCombinationISH_fSH_fLNS_15FloatRoundStyleE2EEESG_S1I_JEEENS4_5SM1004TMEM4LOAD26SM100_TMEM_LOAD_16dp128b8xESY_NSZ_INS10_ILi3ELi4ELi3EEES13_NSR_INS5_IJNSA_ILi8EEESF_EEENS5_IJSF_SB_EEEEEEENS4_17SM75_U32x4_LDSM_NENS4_14SM90_TMA_STOREES1Z_NS4_17SM90_U32x4_STSM_NENS4_39AutoVectorizingCopyWithAssumedAlignmentILi128EEEEEEvvEEEEvNT_6ParamsE) ;  /* 0xffffff7802e87950 */ /* 0x000fea0003c3ffff */
        .weak           $__internal_1_$__cuda_sm10x_tcgen05_guardrail_trap_phase_invalid_during_alloc
        .type           $__internal_1_$__cuda_sm10x_tcgen05_guardrail_trap_phase_invalid_during_alloc,@function
        .size           $__internal_1_$__cuda_sm10x_tcgen05_guardrail_trap_phase_invalid_during_alloc,($__internal_2_$__cuda_sm10x_tcgen05_guardrail_trap_unallocated_columns_being_dealloced - $__internal_1_$__cuda_sm10x_tcgen05_guardrail_trap_phase_invalid_during_alloc)
$__internal_1_$__cuda_sm10x_tcgen05_guardrail_trap_phase_invalid_during_alloc:
[----:B------:R-:W-:Y:S05]  /*8460*/  BPT.TRAP 0x1 ;  /* 0x000000040000795c */ /* 0x000fea0000300000 */
[----:B------:R-:W-:-:S04]  /*8470*/  MOV R3, 0x0 ;  /* 0x0000000000037802 */ /* 0x000fc80000000f00 */
[----:B------:R-:W-:Y:S05]  /*8480*/  RET.REL.NODEC R2 `(_ZN7cutlass13device_kernelINS_4gemm6kernel13GemmUniversalIN4cute5tupleIJiiiiEEENS1_10collective13CollectiveMmaINS1_35MainloopSm100TmaUmmaWarpSpecializedILi12ELi2ELi4ENS5_IJNS4_1CILi1EEESB_SB_EEEEENS5_IJNSA_ILi64EEESE_NSA_ILi32EEEEEENS_10tfloat32_tENS5_IJSB_llEEESH_SI_NS4_8TiledMMAINS4_8MMA_AtomIJNS4_17SM100_MMA_TF32_SSISH_SH_fLi64ELi64ELNS4_4UMMA5MajorE1ELSN_1ELNSM_7ScaleInE0ELSO_0EEEEEENS4_6LayoutISC_NS5_IJNSA_ILi0EEESS_SS_EEEEENS5_IJNS4_10UnderscoreESV_SV_EEEEENS4_13SM90_TMA_LOADENS4_14ComposedLayoutINS4_7SwizzleILi2ELi5ELi2EEENS4_18smem_ptr_flag_bitsILi32EEENSR_INS5_IJSF_NSA_ILi4EEEEEENS5_IJSB_SF_EEEEEEEvNS4_8identityESY_S18_vS19_EENS_8epilogue10collective18CollectiveEpilogueINS1B_23Sm100TmaWarpSpecializedILi3ELi2ELi16ELb1ELb0EEEJSG_NS5_IJNSR_ISE_SB_EENSR_ISF_SB_EEEEESH_NS5_IJlSB_lEEESH_S1J_NS1B_6fusion15FusionCallbacksIS1F_NS1K_17LinearCombinationISH_fSH_fLNS_15FloatRoundStyleE2EEESG_S1I_JEEENS4_5SM1004TMEM4LOAD26SM100_TMEM_LOAD_16dp128b8xESY_NSZ_INS10_ILi3ELi4ELi3EEES13_NSR_INS5_IJNSA_ILi8EEESF_EEENS5_IJSF_SB_EEEEEEENS4_17SM75_U32x4_LDSM_NENS4_14SM90_TMA_STOREES1Z_NS4_17SM90_U32x4_STSM_NENS4_39AutoVectorizingCopyWithAssumedAlignmentILi128EEEEEEvvEEEEvNT_6ParamsE) ;  /* 0xffffff7802dc7950 */ /* 0x000fea0003c3ffff */
        .weak           $__internal_2_$__cuda_sm10x_tcgen05_guardrail_trap_unallocated_columns_being_dealloced
        .type           $__internal_2_$__cuda_sm10x_tcgen05_guardrail_trap_unallocated_columns_being_dealloced,@function
        .size           $__internal_2_$__cuda_sm10x_tcgen05_guardrail_trap_unallocated_columns_being_dealloced,(.L_x_179 - $__internal_2_$__cuda_sm10x_tcgen05_guardrail_trap_unallocated_columns_being_dealloced)
$__internal_2_$__cuda_sm10x_tcgen05_guardrail_trap_unallocated_columns_being_dealloced:
[----:B------:R-:W-:Y:S05]  /*8490*/  BPT.TRAP 0x1 ;  /* 0x000000040000795c */ /* 0x000fea0000300000 */
[----:B------:R-:W-:-:S04]  /*84a0*/  HFMA2 R3, -RZ, RZ, 0, 0 ;  /* 0x00000000ff037431 */ /* 0x000fc800000001ff */
[----:B------:R-:W-:Y:S05]  /*84b0*/  RET.REL.NODEC R2 `(_ZN7cutlass13device_kernelINS_4gemm6kernel13GemmUniversalIN4cute5tupleIJiiiiEEENS1_10collective13CollectiveMmaINS1_35MainloopSm100TmaUmmaWarpSpecializedILi12ELi2ELi4ENS5_IJNS4_1CILi1EEESB_SB_EEEEENS5_IJNSA_ILi64EEESE_NSA_ILi32EEEEEENS_10tfloat32_tENS5_IJSB_llEEESH_SI_NS4_8TiledMMAINS4_8MMA_AtomIJNS4_17SM100_MMA_TF32_SSISH_SH_fLi64ELi64ELNS4_4UMMA5MajorE1ELSN_1ELNSM_7ScaleInE0ELSO_0EEEEEENS4_6LayoutISC_NS5_IJNSA_ILi0EEESS_SS_EEEEENS5_IJNS4_10UnderscoreESV_SV_EEEEENS4_13SM90_TMA_LOADENS4_14ComposedLayoutINS4_7SwizzleILi2ELi5ELi2EEENS4_18smem_ptr_flag_bitsILi32EEENSR_INS5_IJSF_NSA_ILi4EEEEEENS5_IJSB_SF_EEEEEEEvNS4_8identityESY_S18_vS19_EENS_8epilogue10collective18CollectiveEpilogueINS1B_23Sm100TmaWarpSpecializedILi3ELi2ELi16ELb1ELb0EEEJSG_NS5_IJNSR_ISE_SB_EENSR_ISF_SB_EEEEESH_NS5_IJlSB_lEEESH_S1J_NS1B_6fusion15FusionCallbacksIS1F_NS1K_17LinearCombinationISH_fSH_fLNS_15FloatRoundStyleE2EEESG_S1I_JEEENS4_5SM1004TMEM4LOAD26SM100_TMEM_LOAD_16dp128b8xESY_NSZ_INS10_ILi3ELi4ELi3EEES13_NSR_INS5_IJNSA_ILi8EEESF_EEENS5_IJSF_SB_EEEEEEENS4_17SM75_U32x4_LDSM_NENS4_14SM90_TMA_STOREES1Z_NS4_17SM90_U32x4_STSM_NENS4_39AutoVectorizingCopyWithAssumedAlignmentILi128EEEEEEvvEEEEvNT_6ParamsE) ;  /* 0xffffff7802d07950 */ /* 0x000fea0003c3ffff */
.L_x_178:
[----:B------:R-:W-:-:S00]  /*84c0*/  BRA `(.L_x_178) ;  /* 0xfffffffc00fc7947 */ /* 0x000fc0000383ffff */
[----:B------:R-:W-:-:S00]  /*84d0*/  NOP ;  /* 0x0000000000007918 */ /* 0x000fc00000000000 */
        /* <DEDUP_REMOVED lines=10> */
.L_x_179:


//--------------------- .nv.global.init           --------------------------
	.section	.nv.global.init,"aw",@progbits
.nv.global.init:
	.type		$str$27,@object
	.size		$str$27,($str$28 - $str$27)
$str$27:
        /*0000*/ 	.byte	0x28, 0x61, 0x64, 0x64, 0x72, 0x65, 0x73, 0x73, 0x20, 0x26, 0x20, 0x6d, 0x61, 0x73, 0x6b, 0x29
        /*0010*/ 	.byte	0x20, 0x3d, 0x3d, 0x20, 0x30, 0x00
	.type		$str$28,@object
	.size		$str$28,($str$26 - $str$28)
$str$28:
        /*0016*/ 	.byte	0x2f, 0x74, 0x6d, 0x70, 0x2f, 0x63, 0x75, 0x74, 0x6c, 0x61, 0x73, 0x73, 0x5f, 0x73, 0x77, 0x65
        /*0026*/ 	.byte	0x65, 0x70, 0x5f, 0x73, 0x72, 0x63, 0x2f, 0x69, 0x6e, 0x63, 0x6c, 0x75, 0x64, 0x65, 0x2f, 0x63
        /*0036*/ 	.byte	0x75, 0x74, 0x65, 0x2f, 0x70, 0x6f, 0x69, 0x6e, 0x74, 0x65, 0x72, 0x5f, 0x66, 0x6c, 0x61, 0x67
        /*0046*/ 	.byte	0x67, 0x65, 0x64, 0x2e, 0x68, 0x70, 0x70, 0x00
	.type		$str$26,@object
	.size		$str$26,($str$25 - $str$26)
$str$26:
        /*004e*/ 	.byte	0x2f, 0x74, 0x6d, 0x70, 0x2f, 0x63, 0x75, 0x74, 0x6c, 0x61, 0x73, 0x73, 0x5f, 0x73, 0x77, 0x65
        /*005e*/ 	.byte	0x65, 0x70, 0x5f, 0x73, 0x72, 0x63, 0x2f, 0x69, 0x6e, 0x63, 0x6c, 0x75, 0x64, 0x65, 0x2f, 0x63
        /*006e*/ 	.byte	0x75, 0x74, 0x65, 0x2f, 0x61, 0x74, 0x6f, 0x6d, 0x2f, 0x63, 0x6f, 0x70, 0x79, 0x5f, 0x74, 0x72
        /*007e*/ 	.byte	0x61, 0x69, 0x74, 0x73, 0x5f, 0x73, 0x6d, 0x31, 0x30, 0x30, 0x2e, 0x68, 0x70, 0x70, 0x00
	.type		$str$25,@object
	.size		$str$25,(__unnamed_1 - $str$25)
$str$25:
        /*008d*/ 	.byte	0x28, 0x28, 0x75, 0x69, 0x6e, 0x74, 0x33, 0x32, 0x5f, 0x74, 0x28, 0x74, 0x68, 0x72, 0x65, 0x61
        /*009d*/ 	.byte	0x64, 0x49, 0x64, 0x78, 0x2e, 0x78, 0x29, 0x20, 0x2f, 0x20, 0x33, 0x32, 0x29, 0x20, 0x25, 0x20
        /*00ad*/ 	.byte	0x34, 0x29, 0x20, 0x3d, 0x3d, 0x20, 0x28, 0x28, 0x28, 0x74, 0x6d, 0x65, 0x6d, 0x5f, 0x61, 0x64
        /*00bd*/ 	.byte	0x64, 0x72, 0x20, 0x3e, 0x3e, 0x20, 0x31, 0x36, 0x29, 0x20, 0x2f, 0x20, 0x33, 0x32, 0x29, 0x20
        /*00cd*/ 	.byte	0x25, 0x20, 0x34, 0x29, 0x00
	.type		__unnamed_1,@object
	.size		__unnamed_1,(__unnamed_2 - __unnamed_1)
__unnamed_1:
        /*00d2*/ 	.byte	0x61, 0x75, 0x74, 0x6f, 0x20, 0x63, 0x75, 0x74, 0x65, 0x3a, 0x3a, 0x61, 0x73, 0x5f, 0x70, 0x6f
        /* <DEDUP_REMOVED lines=24> */
        /*0262*/ 	.byte	0x30, 0x34, 0x38, 0x3e, 0x3e, 0x3e, 0x3e, 0x5d, 0x00
	.type		__unnamed_2,@object
	.size		__unnamed_2,(.L_2 - __unnamed_2)
__unnamed_2:
        /* <DEDUP_REMOVED lines=45> */
        /*053b*/ 	.byte	0x3e, 0x3e, 0x3e, 0x5d, 0x00
.L_2:


//--------------------- .nv.shared._ZN7cutlass13device_kernelINS_4gemm6kernel13GemmUniversalIN4cute5tupleIJiiiiEEENS1_10collective13CollectiveMmaINS1_35MainloopSm100TmaUmmaWarpSpecializedILi12ELi2ELi4ENS5_IJNS4_1CILi1EEESB_SB_EEEEENS5_IJNSA_ILi64EEESE_NSA_ILi32EEEEEENS_10tfloat32_tENS5_IJSB_llEEESH_SI_NS4_8TiledMMAINS4_8MMA_AtomIJNS4_17SM100_MMA_TF32_SSISH_SH_fLi64ELi64ELNS4_4UMMA5MajorE1ELSN_1ELNSM_7ScaleInE0ELSO_0EEEEEENS4_6LayoutISC_NS5_IJNSA_ILi0EEESS_SS_EEEEENS5_IJNS4_10UnderscoreESV_SV_EEEEENS4_13SM90_TMA_LOADENS4_14ComposedLayoutINS4_7SwizzleILi2ELi5ELi2EEENS4_18smem_ptr_flag_bitsILi32EEENSR_INS5_IJSF_NSA_ILi4EEEEEENS5_IJSB_SF_EEEEEEEvNS4_8identityESY_S18_vS19_EENS_8epilogue10collective18CollectiveEpilogueINS1B_23Sm100TmaWarpSpecializedILi3ELi2ELi16ELb1ELb0EEEJSG_NS5_IJNSR_ISE_SB_EENSR_ISF_SB_EEEEESH_NS5_IJlSB_lEEESH_S1J_NS1B_6fusion15FusionCallbacksIS1F_NS1K_17LinearCombinationISH_fSH_fLNS_15FloatRoundStyleE2EEESG_S1I_JEEENS4_5SM1004TMEM4LOAD26SM100_TMEM_LOAD_16dp128b8xESY_NSZ_INS10_ILi3ELi4ELi3EEES13_NSR_INS5_IJNSA_ILi8EEESF_EEENS5_IJSF_SB_EEEEEEENS4_17SM75_U32x4_LDSM_NENS4_14SM90_TMA_STOREES1Z_NS4_17SM90_U32x4_STSM_NENS4_39AutoVectorizingCopyWithAssumedAlignmentILi128EEEEEEvvEEEEvNT_6ParamsE --------------------------
	.section	.nv.shared._ZN7cutlass13device_kernelINS_4gemm6kernel13GemmUniversalIN4cute5tupleIJiiiiEEENS1_10collective13CollectiveMmaINS1_35MainloopSm100TmaUmmaWarpSpecializedILi12ELi2ELi4ENS5_IJNS4_1CILi1EEESB_SB_EEEEENS5_IJNSA_ILi64EEESE_NSA_ILi32EEEEEENS_10tfloat32_tENS5_IJSB_llEEESH_SI_NS4_8TiledMMAINS4_8MMA_AtomIJNS4_17SM100_MMA_TF32_SSISH_SH_fLi64ELi64ELNS4_4UMMA5MajorE1ELSN_1ELNSM_7ScaleInE0ELSO_0EEEEEENS4_6LayoutISC_NS5_IJNSA_ILi0EEESS_SS_EEEEENS5_IJNS4_10UnderscoreESV_SV_EEEEENS4_13SM90_TMA_LOADENS4_14ComposedLayoutINS4_7SwizzleILi2ELi5ELi2EEENS4_18smem_ptr_flag_bitsILi32EEENSR_INS5_IJSF_NSA_ILi4EEEEEENS5_IJSB_SF_EEEEEEEvNS4_8identityESY_S18_vS19_EENS_8epilogue10collective18CollectiveEpilogueINS1B_23Sm100TmaWarpSpecializedILi3ELi2ELi16ELb1ELb0EEEJSG_NS5_IJNSR_ISE_SB_EENSR_ISF_SB_EEEEESH_NS5_IJlSB_lEEESH_S1J_NS1B_6fusion15FusionCallbacksIS1F_NS1K_17LinearCombinationISH_fSH_fLNS_15FloatRoundStyleE2EEESG_S1I_JEEENS4_5SM1004TMEM4LOAD26SM100_TMEM_LOAD_16dp128b8xESY_NSZ_INS10_ILi3ELi4ELi3EEES13_NSR_INS5_IJNSA_ILi8EEESF_EEENS5_IJSF_SB_EEEEEEENS4_17SM75_U32x4_LDSM_NENS4_14SM90_TMA_STOREES1Z_NS4_17SM90_U32x4_STSM_NENS4_39AutoVectorizingCopyWithAssumedAlignmentILi128EEEEEEvvEEEEvNT_6ParamsE,"aw",@nobits
	.sectionflags	@""
	.align	16
	.zero		1024


//--------------------- .nv.shared.reserved.0     --------------------------
	.section	.nv.shared.reserved.0,"aw",@nobits
	.weak		__nv_reservedSMEM_offset_0_alias
	.size		__nv_reservedSMEM_offset_0_alias, 0, 64
	.other		__nv_reservedSMEM_offset_0_alias,@"STO_CUDA_RESERVED_SHARED STV_DEFAULT"
__nv_reservedSMEM_offset_0_alias:
	.zero		0
.nv.shared.reserved.0:
	.zero		64
	.weak		__nv_reservedSMEM_tcgen05_partition
	.type		__nv_reservedSMEM_tcgen05_partition,@object
	.size		__nv_reservedSMEM_tcgen05_partition,(.L_0 - __nv_reservedSMEM_tcgen05_partition)
__nv_reservedSMEM_tcgen05_partition:
	.zero		32
.L_0:


//--------------------- .nv.global                --------------------------
	.section	.nv.global,"aw",@nobits
.nv.global:
	.type		_ZN40_INTERNAL_86d42c7c_4_k_cu_2612c727_292044cute1_E,@object
	.size		_ZN40_INTERNAL_86d42c7c_4_k_cu_2612c727_292044cute1_E,(_ZN40_INTERNAL_86d42c7c_4_k_cu_2612c727_292044cuda3std3__45__cpo6cbeginE - _ZN40_INTERNAL_86d42c7c_4_k_cu_2612c727_292044cute1_E)
_ZN40_INTERNAL_86d42c7c_4_k_cu_2612c727_292044cute1_E:
	.zero		1
	.type		_ZN40_INTERNAL_86d42c7c_4_k_cu_2612c727_292044cuda3std3__45__cpo6cbeginE,@object
	.size		_ZN40_INTERNAL_86d42c7c_4_k_cu_2612c727_292044cuda3std3__45__cpo6cbeginE,(_ZN40_INTERNAL_86d42c7c_4_k_cu_2612c727_292044cuda3std3__48in_placeE - _ZN40_INTERNAL_86d42c7c_4_k_cu_2612c727_292044cuda3std3__45__cpo6cbeginE)
_ZN40_INTERNAL_86d42c7c_4_k_cu_2612c727_292044cuda3std3__45__cpo6cbeginE:
	.zero		1
	.type		_ZN40_INTERNAL_86d42c7c_4_k_cu_2612c727_292044cuda3std3__48in_placeE,@object
	.size		_ZN40_INTERNAL_86d42c7c_4_k_cu_2612c727_292044cuda3std3__48in_placeE,(_ZN40_INTERNAL_86d42c7c_4_k_cu_2612c727_292044cuda3std6ranges3__45__cpo9iter_moveE - _ZN40_INTERNAL_86d42c7c_4_k_cu_2612c727_292044cuda3std3__48in_placeE)
_ZN40_INTERNAL_86d42c7c_4_k_cu_2612c727_292044cuda3std3__48in_placeE:
	.zero		1
	.type		_ZN40_INTERNAL_86d42c7c_4_k_cu_2612c727_292044cuda3std6ranges3__45__cpo9iter_moveE,@object
	.size		_ZN40_INTERNAL_86d42c7c_4_k_cu_2612c727_292044cuda3std6ranges3__45__cpo9iter_moveE,(_ZN40_INTERNAL_86d42c7c_4_k_cu_2612c727_292044cuda3std3__45__cpo5beginE - _ZN40_INTERNAL_86d42c7c_4_k_cu_2612c727_292044cuda3std6ranges3__45__cpo9iter_moveE)
_ZN40_INTERNAL_86d42c7c_4_k_cu_2612c727_292044cuda3std6ranges3__45__cpo9iter_moveE:
	.zero		1
	.type		_ZN40_INTERNAL_86d42c7c_4_k_cu_2612c727_292044cuda3std3__45__cpo5beginE,@object
	.size		_ZN40_INTERNAL_86d42c7c_4_k_cu_2612c727_292044cuda3std3__45__cpo5beginE,(_ZN40_INTERNAL_86d42c7c_4_k_cu_2612c727_292044cuda3std3__442_GLOBAL__N__86d42c7c_4_k_cu_2612c727_292046ignoreE - _ZN40_INTERNAL_86d42c7c_4_k_cu_2612c727_292044cuda3std3__45__cpo5beginE)
_ZN40_INTERNAL_86d42c7c_4_k_cu_2612c727_292044cuda3std3__45__cpo5beginE:
	.zero		1
	.type		_ZN40_INTERNAL_86d42c7c_4_k_cu_2612c727_292044cuda3std3__442_GLOBAL__N__86d42c7c_4_k_cu_2612c727_292046ignoreE,@object
	.size		_ZN40_INTERNAL_86d42c7c_4_k_cu_2612c727_292044cuda3std3__442_GLOBAL__N__86d42c7c_4_k_cu_2612c727_292046ignoreE,(_ZN40_INTERNAL_86d42c7c_4_k_cu_2612c727_292044cute7productE - _ZN40_INTERNAL_86d42c7c_4_k_cu_2612c727_292044cuda3std3__442_GLOBAL__N__86d42c7c_4_k_cu_2612c727_292046ignoreE)
_ZN40_INTERNAL_86d42c7c_4_k_cu_2612c727_292044cuda3std3__442_GLOBAL__N__86d42c7c_4_k_cu_2612c727_292046ignoreE:
	.zero		1
	.type		_ZN40_INTERNAL_86d42c7c_4_k_cu_2612c727_292044cute7productE,@object
	.size		_ZN40_INTERNAL_86d42c7c_4_k_cu_2612c727_292044cute7productE,(_ZN40_INTERNAL_86d42c7c_4_k_cu_2612c727_292044cuda3std3__45__cpo3endE - _ZN40_INTERNAL_86d42c7c_4_k_cu_2612c727_292044cute7productE)
_ZN40_INTERNAL_86d42c7c_4_k_cu_2612c727_292044cute7productE:
	.zero		1
	.type		_ZN40_INTERNAL_86d42c7c_4_k_cu_2612c727_292044cuda3std3__45__cpo3endE,@object
	.size		_ZN40_INTERNAL_86d42c7c_4_k_cu_2612c727_292044cuda3std3__45__cpo3endE,(_ZN40_INTERNAL_86d42c7c_4_k_cu_2612c727_292044cuda3std3__419piecewise_constructE - _ZN40_INTERNAL_86d42c7c_4_k_cu_2612c727_292044cuda3std3__45__cpo3endE)
_ZN40_INTERNAL_86d42c7c_4_k_cu_2612c727_292044cuda3std3__45__cpo3endE:
	.zero		1
	.type		_ZN40_INTERNAL_86d42c7c_4_k_cu_2612c727_292044cuda3std3__419piecewise_constructE,@object
	.size		_ZN40_INTERNAL_86d42c7c_4_k_cu_2612c727_292044cuda3std3__419piecewise_constructE,(_ZN40_INTERNAL_86d42c7c_4_k_cu_2612c727_292044cuda3std3__45__cpo4cendE - _ZN40_INTERNAL_86d42c7c_4_k_cu_2612c727_292044cuda3std3__419piecewise_constructE)
_ZN40_INTERNAL_86d42c7c_4_k_cu_2612c727_292044cuda3std3__419piecewise_constructE:
	.zero		1
	.type		_ZN40_INTERNAL_86d42c7c_4_k_cu_2612c727_292044cuda3std3__45__cpo4cendE,@object
	.size		_ZN40_INTERNAL_86d42c7c_4_k_cu_2612c727_292044cuda3std3__45__cpo4cendE,(_ZN40_INTERNAL_86d42c7c_4_k_cu_2612c727_292044cuda3std6ranges3__45__cpo4swapE - _ZN40_INTERNAL_86d42c7c_4_k_cu_2612c727_292044cuda3std3__45__cpo4cendE)
_ZN40_INTERNAL_86d42c7c_4_k_cu_2612c727_292044cuda3std3__45__cpo4cendE:
	.zero		1
	.type		_ZN40_INTERNAL_86d42c7c_4_k_cu_2612c727_292044cuda3std6ranges3__45__cpo4swapE,@object
	.size		_ZN40_INTERNAL_86d42c7c_4_k_cu_2612c727_292044cuda3std6ranges3__45__cpo4swapE,(.L_10 - _ZN40_INTERNAL_86d42c7c_4_k_cu_2612c727_292044cuda3std6ranges3__45__cpo4swapE)
_ZN40_INTERNAL_86d42c7c_4_k_cu_2612c727_292044cuda3std6ranges3__45__cpo4swapE:
	.zero		1
.L_10:


//--------------------- .nv.constant0._ZN7cutlass13device_kernelINS_4gemm6kernel13GemmUniversalIN4cute5tupleIJiiiiEEENS1_10collective13CollectiveMmaINS1_35MainloopSm100TmaUmmaWarpSpecializedILi12ELi2ELi4ENS5_IJNS4_1CILi1EEESB_SB_EEEEENS5_IJNSA_ILi64EEESE_NSA_ILi32EEEEEENS_10tfloat32_tENS5_IJSB_llEEESH_SI_NS4_8TiledMMAINS4_8MMA_AtomIJNS4_17SM100_MMA_TF32_SSISH_SH_fLi64ELi64ELNS4_4UMMA5MajorE1ELSN_1ELNSM_7ScaleInE0ELSO_0EEEEEENS4_6LayoutISC_NS5_IJNSA_ILi0EEESS_SS_EEEEENS5_IJNS4_10UnderscoreESV_SV_EEEEENS4_13SM90_TMA_LOADENS4_14ComposedLayoutINS4_7SwizzleILi2ELi5ELi2EEENS4_18smem_ptr_flag_bitsILi32EEENSR_INS5_IJSF_NSA_ILi4EEEEEENS5_IJSB_SF_EEEEEEEvNS4_8identityESY_S18_vS19_EENS_8epilogue10collective18CollectiveEpilogueINS1B_23Sm100TmaWarpSpecializedILi3ELi2ELi16ELb1ELb0EEEJSG_NS5_IJNSR_ISE_SB_EENSR_ISF_SB_EEEEESH_NS5_IJlSB_lEEESH_S1J_NS1B_6fusion15FusionCallbacksIS1F_NS1K_17LinearCombinationISH_fSH_fLNS_15FloatRoundStyleE2EEESG_S1I_JEEENS4_5SM1004TMEM4LOAD26SM100_TMEM_LOAD_16dp128b8xESY_NSZ_INS10_ILi3ELi4ELi3EEES13_NSR_INS5_IJNSA_ILi8EEESF_EEENS5_IJSF_SB_EEEEEEENS4_17SM75_U32x4_LDSM_NENS4_14SM90_TMA_STOREES1Z_NS4_17SM90_U32x4_STSM_NENS4_39AutoVectorizingCopyWithAssumedAlignmentILi128EEEEEEvvEEEEvNT_6ParamsE --------------------------
	.section	.nv.constant0._ZN7cutlass13device_kernelINS_4gemm6kernel13GemmUniversalIN4cute5tupleIJiiiiEEENS1_10collective13CollectiveMmaINS1_35MainloopSm100TmaUmmaWarpSpecializedILi12ELi2ELi4ENS5_IJNS4_1CILi1EEESB_SB_EEEEENS5_IJNSA_ILi64EEESE_NSA_ILi32EEEEEENS_10tfloat32_tENS5_IJSB_llEEESH_SI_NS4_8TiledMMAINS4_8MMA_AtomIJNS4_17SM100_MMA_TF32_SSISH_SH_fLi64ELi64ELNS4_4UMMA5MajorE1ELSN_1ELNSM_7ScaleInE0ELSO_0EEEEEENS4_6LayoutISC_NS5_IJNSA_ILi0EEESS_SS_EEEEENS5_IJNS4_10UnderscoreESV_SV_EEEEENS4_13SM90_TMA_LOADENS4_14ComposedLayoutINS4_7SwizzleILi2ELi5ELi2EEENS4_18smem_ptr_flag_bitsILi32EEENSR_INS5_IJSF_NSA_ILi4EEEEEENS5_IJSB_SF_EEEEEEEvNS4_8identityESY_S18_vS19_EENS_8epilogue10collective18CollectiveEpilogueINS1B_23Sm100TmaWarpSpecializedILi3ELi2ELi16ELb1ELb0EEEJSG_NS5_IJNSR_ISE_SB_EENSR_ISF_SB_EEEEESH_NS5_IJlSB_lEEESH_S1J_NS1B_6fusion15FusionCallbacksIS1F_NS1K_17LinearCombinationISH_fSH_fLNS_15FloatRoundStyleE2EEESG_S1I_JEEENS4_5SM1004TMEM4LOAD26SM100_TMEM_LOAD_16dp128b8xESY_NSZ_INS10_ILi3ELi4ELi3EEES13_NSR_INS5_IJNSA_ILi8EEESF_EEENS5_IJSF_SB_EEEEEEENS4_17SM75_U32x4_LDSM_NENS4_14SM90_TMA_STOREES1Z_NS4_17SM90_U32x4_STSM_NENS4_39AutoVectorizingCopyWithAssumedAlignmentILi128EEEEEEvvEEEEvNT_6ParamsE,"a",@progbits
	.sectionflags	@""
	.align	4
.nv.constant0._ZN7cutlass13device_kernelINS_4gemm6kernel13GemmUniversalIN4cute5tupleIJiiiiEEENS1_10collective13CollectiveMmaINS1_35MainloopSm100TmaUmmaWarpSpecializedILi12ELi2ELi4ENS5_IJNS4_1CILi1EEESB_SB_EEEEENS5_IJNSA_ILi64EEESE_NSA_ILi32EEEEEENS_10tfloat32_tENS5_IJSB_llEEESH_SI_NS4_8TiledMMAINS4_8MMA_AtomIJNS4_17SM100_MMA_TF32_SSISH_SH_fLi64ELi64ELNS4_4UMMA5MajorE1ELSN_1ELNSM_7ScaleInE0ELSO_0EEEEEENS4_6LayoutISC_NS5_IJNSA_ILi0EEESS_SS_EEEEENS5_IJNS4_10UnderscoreESV_SV_EEEEENS4_13SM90_TMA_LOADENS4_14ComposedLayoutINS4_7SwizzleILi2ELi5ELi2EEENS4_18smem_ptr_flag_bitsILi32EEENSR_INS5_IJSF_NSA_ILi4EEEEEENS5_IJSB_SF_EEEEEEEvNS4_8identityESY_S18_vS19_EENS_8epilogue10collective18CollectiveEpilogueINS1B_23Sm100TmaWarpSpecializedILi3ELi2ELi16ELb1ELb0EEEJSG_NS5_IJNSR_ISE_SB_EENSR_ISF_SB_EEEEESH_NS5_IJlSB_lEEESH_S1J_NS1B_6fusion15FusionCallbacksIS1F_NS1K_17LinearCombinationISH_fSH_fLNS_15FloatRoundStyleE2EEESG_S1I_JEEENS4_5SM1004TMEM4LOAD26SM100_TMEM_LOAD_16dp128b8xESY_NSZ_INS10_ILi3ELi4ELi3EEES13_NSR_INS5_IJNSA_ILi8EEESF_EEENS5_IJSF_SB_EEEEEEENS4_17SM75_U32x4_LDSM_NENS4_14SM90_TMA_STOREES1Z_NS4_17SM90_U32x4_STSM_NENS4_39AutoVectorizingCopyWithAssumedAlignmentILi128EEEEEEvvEEEEvNT_6ParamsE:
	.zero		2944


//--------------------- SYMBOLS --------------------------

	.type		.nv.reservedSmem.offset0,@object
	.size		.nv.reservedSmem.offset0,0x4
	.type		.nv.reservedSmem.cap,@object
	.size		.nv.reservedSmem.cap,0x4
	.type		__assertfail,@function
